//
// Generated by NVIDIA NVVM Compiler
//
// Compiler Build ID: CL-36424714
// Cuda compilation tools, release 13.0, V13.0.88
// Based on NVVM 20.0.0
//

.version 9.0
.target sm_100
.address_size 64

	// .globl	_Z14softmax_kernelPKfPfi
// _ZZ14softmax_kernelPKfPfiE7max_val has been demoted
// _ZZ14softmax_kernelPKfPfiE3sum has been demoted

.visible .entry _Z14softmax_kernelPKfPfi(
	.param .u64 .ptr .align 1 _Z14softmax_kernelPKfPfi_param_0,
	.param .u64 .ptr .align 1 _Z14softmax_kernelPKfPfi_param_1,
	.param .u32 _Z14softmax_kernelPKfPfi_param_2
)
{
	.reg .pred 	%p<52>;
	.reg .b32 	%r<55>;
	.reg .b32 	%f<198>;
	.reg .b64 	%rd<36>;
	// demoted variable
	.shared .align 4 .f32 _ZZ14softmax_kernelPKfPfiE7max_val;
	// demoted variable
	.shared .align 4 .f32 _ZZ14softmax_kernelPKfPfiE3sum;
	ld.param.u64 	%rd17, [_Z14softmax_kernelPKfPfi_param_0];
	ld.param.u64 	%rd18, [_Z14softmax_kernelPKfPfi_param_1];
	ld.param.u32 	%r35, [_Z14softmax_kernelPKfPfi_param_2];
	cvta.to.global.u64 	%rd1, %rd18;
	cvta.to.global.u64 	%rd2, %rd17;
	mov.u32 	%r1, %tid.x;
	setp.ne.s32 	%p1, %r1, 0;
	@%p1 bra 	$L__BB0_73;
	ld.global.f32 	%f156, [%rd2];
	st.shared.f32 	[_ZZ14softmax_kernelPKfPfiE7max_val], %f156;
	setp.lt.s32 	%p2, %r35, 2;
	@%p2 bra 	$L__BB0_73;
	add.s32 	%r2, %r35, -1;
	add.s32 	%r37, %r35, -2;
	and.b32  	%r3, %r2, 15;
	setp.lt.u32 	%p3, %r37, 15;
	mov.b32 	%r47, 1;
	@%p3 bra 	$L__BB0_38;
	and.b32  	%r39, %r2, -16;
	neg.s32 	%r45, %r39;
	add.s64 	%rd32, %rd2, 32;
	mov.b32 	%r44, 0;
$L__BB0_4:
	.pragma "nounroll";
	ld.global.f32 	%f3, [%rd32+-28];
	setp.leu.f32 	%p4, %f3, %f156;
	@%p4 bra 	$L__BB0_6;
	st.shared.f32 	[_ZZ14softmax_kernelPKfPfiE7max_val], %f3;
	mov.f32 	%f156, %f3;
$L__BB0_6:
	ld.global.f32 	%f5, [%rd32+-24];
	setp.leu.f32 	%p5, %f5, %f156;
	@%p5 bra 	$L__BB0_8;
	st.shared.f32 	[_ZZ14softmax_kernelPKfPfiE7max_val], %f5;
	mov.f32 	%f156, %f5;
$L__BB0_8:
	ld.global.f32 	%f7, [%rd32+-20];
	setp.leu.f32 	%p6, %f7, %f156;
	@%p6 bra 	$L__BB0_10;
	st.shared.f32 	[_ZZ14softmax_kernelPKfPfiE7max_val], %f7;
	mov.f32 	%f156, %f7;
$L__BB0_10:
	ld.global.f32 	%f9, [%rd32+-16];
	setp.leu.f32 	%p7, %f9, %f156;
	@%p7 bra 	$L__BB0_12;
	st.shared.f32 	[_ZZ14softmax_kernelPKfPfiE7max_val], %f9;
	mov.f32 	%f156, %f9;
$L__BB0_12:
	ld.global.f32 	%f11, [%rd32+-12];
	setp.leu.f32 	%p8, %f11, %f156;
	@%p8 bra 	$L__BB0_14;
	st.shared.f32 	[_ZZ14softmax_kernelPKfPfiE7max_val], %f11;
	mov.f32 	%f156, %f11;
$L__BB0_14:
	ld.global.f32 	%f13, [%rd32+-8];
	setp.leu.f32 	%p9, %f13, %f156;
	@%p9 bra 	$L__BB0_16;
	st.shared.f32 	[_ZZ14softmax_kernelPKfPfiE7max_val], %f13;
	mov.f32 	%f156, %f13;
$L__BB0_16:
	ld.global.f32 	%f15, [%rd32+-4];
	setp.leu.f32 	%p10, %f15, %f156;
	@%p10 bra 	$L__BB0_18;
	st.shared.f32 	[_ZZ14softmax_kernelPKfPfiE7max_val], %f15;
	mov.f32 	%f156, %f15;
$L__BB0_18:
	ld.global.f32 	%f17, [%rd32];
	setp.leu.f32 	%p11, %f17, %f156;
	@%p11 bra 	$L__BB0_20;
	st.shared.f32 	[_ZZ14softmax_kernelPKfPfiE7max_val], %f17;
	mov.f32 	%f156, %f17;
$L__BB0_20:
	ld.global.f32 	%f19, [%rd32+4];
	setp.leu.f32 	%p12, %f19, %f156;
	@%p12 bra 	$L__BB0_22;
	st.shared.f32 	[_ZZ14softmax_kernelPKfPfiE7max_val], %f19;
	mov.f32 	%f156, %f19;
$L__BB0_22:
	ld.global.f32 	%f21, [%rd32+8];
	setp.leu.f32 	%p13, %f21, %f156;
	@%p13 bra 	$L__BB0_24;
	st.shared.f32 	[_ZZ14softmax_kernelPKfPfiE7max_val], %f21;
	mov.f32 	%f156, %f21;
$L__BB0_24:
	ld.global.f32 	%f23, [%rd32+12];
	setp.leu.f32 	%p14, %f23, %f156;
	@%p14 bra 	$L__BB0_26;
	st.shared.f32 	[_ZZ14softmax_kernelPKfPfiE7max_val], %f23;
	mov.f32 	%f156, %f23;
$L__BB0_26:
	ld.global.f32 	%f25, [%rd32+16];
	setp.leu.f32 	%p15, %f25, %f156;
	@%p15 bra 	$L__BB0_28;
	st.shared.f32 	[_ZZ14softmax_kernelPKfPfiE7max_val], %f25;
	mov.f32 	%f156, %f25;
$L__BB0_28:
	ld.global.f32 	%f27, [%rd32+20];
	setp.leu.f32 	%p16, %f27, %f156;
	@%p16 bra 	$L__BB0_30;
	st.shared.f32 	[_ZZ14softmax_kernelPKfPfiE7max_val], %f27;
	mov.f32 	%f156, %f27;
$L__BB0_30:
	ld.global.f32 	%f29, [%rd32+24];
	setp.leu.f32 	%p17, %f29, %f156;
	@%p17 bra 	$L__BB0_32;
	st.shared.f32 	[_ZZ14softmax_kernelPKfPfiE7max_val], %f29;
	mov.f32 	%f156, %f29;
$L__BB0_32:
	ld.global.f32 	%f31, [%rd32+28];
	setp.leu.f32 	%p18, %f31, %f156;
	@%p18 bra 	$L__BB0_34;
	st.shared.f32 	[_ZZ14softmax_kernelPKfPfiE7max_val], %f31;
	mov.f32 	%f156, %f31;
$L__BB0_34:
	ld.global.f32 	%f33, [%rd32+32];
	setp.leu.f32 	%p19, %f33, %f156;
	@%p19 bra 	$L__BB0_36;
	st.shared.f32 	[_ZZ14softmax_kernelPKfPfiE7max_val], %f33;
	mov.f32 	%f156, %f33;
$L__BB0_36:
	add.s32 	%r45, %r45, 16;
	add.s32 	%r44, %r44, 16;
	add.s64 	%rd32, %rd32, 64;
	setp.ne.s32 	%p20, %r45, 0;
	@%p20 bra 	$L__BB0_4;
	add.s32 	%r47, %r44, 1;
$L__BB0_38:
	setp.eq.s32 	%p21, %r3, 0;
	@%p21 bra 	$L__BB0_73;
	and.b32  	%r11, %r2, 7;
	setp.lt.u32 	%p22, %r3, 8;
	@%p22 bra 	$L__BB0_57;
	mul.wide.u32 	%rd19, %r47, 4;
	add.s64 	%rd6, %rd2, %rd19;
	ld.global.f32 	%f36, [%rd6];
	setp.leu.f32 	%p23, %f36, %f156;
	@%p23 bra 	$L__BB0_42;
	st.shared.f32 	[_ZZ14softmax_kernelPKfPfiE7max_val], %f36;
	mov.f32 	%f156, %f36;
$L__BB0_42:
	ld.global.f32 	%f38, [%rd6+4];
	setp.leu.f32 	%p24, %f38, %f156;
	@%p24 bra 	$L__BB0_44;
	st.shared.f32 	[_ZZ14softmax_kernelPKfPfiE7max_val], %f38;
	mov.f32 	%f156, %f38;
$L__BB0_44:
	ld.global.f32 	%f40, [%rd6+8];
	setp.leu.f32 	%p25, %f40, %f156;
	@%p25 bra 	$L__BB0_46;
	st.shared.f32 	[_ZZ14softmax_kernelPKfPfiE7max_val], %f40;
	mov.f32 	%f156, %f40;
$L__BB0_46:
	ld.global.f32 	%f42, [%rd6+12];
	setp.leu.f32 	%p26, %f42, %f156;
	@%p26 bra 	$L__BB0_48;
	st.shared.f32 	[_ZZ14softmax_kernelPKfPfiE7max_val], %f42;
	mov.f32 	%f156, %f42;
$L__BB0_48:
	ld.global.f32 	%f44, [%rd6+16];
	setp.leu.f32 	%p27, %f44, %f156;
	@%p27 bra 	$L__BB0_50;
	st.shared.f32 	[_ZZ14softmax_kernelPKfPfiE7max_val], %f44;
	mov.f32 	%f156, %f44;
$L__BB0_50:
	ld.global.f32 	%f46, [%rd6+20];
	setp.leu.f32 	%p28, %f46, %f156;
	@%p28 bra 	$L__BB0_52;
	st.shared.f32 	[_ZZ14softmax_kernelPKfPfiE7max_val], %f46;
	mov.f32 	%f156, %f46;
$L__BB0_52:
	ld.global.f32 	%f48, [%rd6+24];
	setp.leu.f32 	%p29, %f48, %f156;
	@%p29 bra 	$L__BB0_54;
	st.shared.f32 	[_ZZ14softmax_kernelPKfPfiE7max_val], %f48;
	mov.f32 	%f156, %f48;
$L__BB0_54:
	ld.global.f32 	%f50, [%rd6+28];
	setp.leu.f32 	%p30, %f50, %f156;
	@%p30 bra 	$L__BB0_56;
	st.shared.f32 	[_ZZ14softmax_kernelPKfPfiE7max_val], %f50;
	mov.f32 	%f156, %f50;
$L__BB0_56:
	add.s32 	%r47, %r47, 8;
$L__BB0_57:
	setp.eq.s32 	%p31, %r11, 0;
	@%p31 bra 	$L__BB0_73;
	and.b32  	%r14, %r2, 3;
	setp.lt.u32 	%p32, %r11, 4;
	@%p32 bra 	$L__BB0_68;
	mul.wide.u32 	%rd20, %r47, 4;
	add.s64 	%rd7, %rd2, %rd20;
	ld.global.f32 	%f53, [%rd7];
	setp.leu.f32 	%p33, %f53, %f156;
	@%p33 bra 	$L__BB0_61;
	st.shared.f32 	[_ZZ14softmax_kernelPKfPfiE7max_val], %f53;
	mov.f32 	%f156, %f53;
$L__BB0_61:
	ld.global.f32 	%f55, [%rd7+4];
	setp.leu.f32 	%p34, %f55, %f156;
	@%p34 bra 	$L__BB0_63;
	st.shared.f32 	[_ZZ14softmax_kernelPKfPfiE7max_val], %f55;
	mov.f32 	%f156, %f55;
$L__BB0_63:
	ld.global.f32 	%f57, [%rd7+8];
	setp.leu.f32 	%p35, %f57, %f156;
	@%p35 bra 	$L__BB0_65;
	st.shared.f32 	[_ZZ14softmax_kernelPKfPfiE7max_val], %f57;
	mov.f32 	%f156, %f57;
$L__BB0_65:
	ld.global.f32 	%f59, [%rd7+12];
	setp.leu.f32 	%p36, %f59, %f156;
	@%p36 bra 	$L__BB0_67;
	st.shared.f32 	[_ZZ14softmax_kernelPKfPfiE7max_val], %f59;
	mov.f32 	%f156, %f59;
$L__BB0_67:
	add.s32 	%r47, %r47, 4;
$L__BB0_68:
	setp.eq.s32 	%p37, %r14, 0;
	@%p37 bra 	$L__BB0_73;
	mul.wide.u32 	%rd21, %r47, 4;
	add.s64 	%rd33, %rd2, %rd21;
	neg.s32 	%r49, %r14;
$L__BB0_70:
	.pragma "nounroll";
	ld.global.f32 	%f63, [%rd33];
	setp.leu.f32 	%p38, %f63, %f156;
	@%p38 bra 	$L__BB0_72;
	st.shared.f32 	[_ZZ14softmax_kernelPKfPfiE7max_val], %f63;
	mov.f32 	%f156, %f63;
$L__BB0_72:
	add.s64 	%rd33, %rd33, 4;
	add.s32 	%r49, %r49, 1;
	setp.ne.s32 	%p39, %r49, 0;
	@%p39 bra 	$L__BB0_70;
$L__BB0_73:
	bar.sync 	0;
	setp.ge.u32 	%p40, %r1, %r35;
	@%p40 bra 	$L__BB0_75;
	mul.wide.u32 	%rd22, %r1, 4;
	add.s64 	%rd23, %rd2, %rd22;
	ld.global.f32 	%f78, [%rd23];
	ld.shared.f32 	%f79, [_ZZ14softmax_kernelPKfPfiE7max_val];
	sub.f32 	%f80, %f78, %f79;
	fma.rn.f32 	%f81, %f80, 0f3BBB989D, 0f3F000000;
	cvt.sat.f32.f32 	%f82, %f81;
	mov.f32 	%f83, 0f4B400001;
	mov.f32 	%f84, 0f437C0000;
	fma.rm.f32 	%f85, %f82, %f84, %f83;
	add.f32 	%f86, %f85, 0fCB40007F;
	neg.f32 	%f87, %f86;
	fma.rn.f32 	%f88, %f80, 0f3FB8AA3B, %f87;
	fma.rn.f32 	%f89, %f80, 0f32A57060, %f88;
	mov.b32 	%r40, %f85;
	shl.b32 	%r41, %r40, 23;
	mov.b32 	%f90, %r41;
	ex2.approx.ftz.f32 	%f91, %f89;
	mul.f32 	%f92, %f91, %f90;
	add.s64 	%rd24, %rd1, %rd22;
	st.global.f32 	[%rd24], %f92;
$L__BB0_75:
	setp.ne.s32 	%p41, %r1, 0;
	bar.sync 	0;
	@%p41 bra 	$L__BB0_90;
	mov.b32 	%r42, 0;
	st.shared.u32 	[_ZZ14softmax_kernelPKfPfiE3sum], %r42;
	setp.lt.s32 	%p42, %r35, 1;
	@%p42 bra 	$L__BB0_90;
	and.b32  	%r20, %r35, 15;
	setp.lt.u32 	%p43, %r35, 16;
	mov.b32 	%r52, 0;
	mov.f32 	%f197, 0f00000000;
	@%p43 bra 	$L__BB0_80;
	and.b32  	%r52, %r35, 2147483632;
	neg.s32 	%r50, %r52;
	add.s64 	%rd34, %rd1, 32;
	mov.f32 	%f197, 0f00000000;
$L__BB0_79:
	.pragma "nounroll";
	ld.global.f32 	%f96, [%rd34+-32];
	add.f32 	%f97, %f96, %f197;
	ld.global.f32 	%f98, [%rd34+-28];
	add.f32 	%f99, %f98, %f97;
	ld.global.f32 	%f100, [%rd34+-24];
	add.f32 	%f101, %f100, %f99;
	ld.global.f32 	%f102, [%rd34+-20];
	add.f32 	%f103, %f102, %f101;
	ld.global.f32 	%f104, [%rd34+-16];
	add.f32 	%f105, %f104, %f103;
	ld.global.f32 	%f106, [%rd34+-12];
	add.f32 	%f107, %f106, %f105;
	ld.global.f32 	%f108, [%rd34+-8];
	add.f32 	%f109, %f108, %f107;
	ld.global.f32 	%f110, [%rd34+-4];
	add.f32 	%f111, %f110, %f109;
	ld.global.f32 	%f112, [%rd34];
	add.f32 	%f113, %f112, %f111;
	ld.global.f32 	%f114, [%rd34+4];
	add.f32 	%f115, %f114, %f113;
	ld.global.f32 	%f116, [%rd34+8];
	add.f32 	%f117, %f116, %f115;
	ld.global.f32 	%f118, [%rd34+12];
	add.f32 	%f119, %f118, %f117;
	ld.global.f32 	%f120, [%rd34+16];
	add.f32 	%f121, %f120, %f119;
	ld.global.f32 	%f122, [%rd34+20];
	add.f32 	%f123, %f122, %f121;
	ld.global.f32 	%f124, [%rd34+24];
	add.f32 	%f125, %f124, %f123;
	ld.global.f32 	%f126, [%rd34+28];
	add.f32 	%f197, %f126, %f125;
	add.s32 	%r50, %r50, 16;
	add.s64 	%rd34, %rd34, 64;
	setp.ne.s32 	%p44, %r50, 0;
	@%p44 bra 	$L__BB0_79;
$L__BB0_80:
	setp.eq.s32 	%p45, %r20, 0;
	@%p45 bra 	$L__BB0_89;
	and.b32  	%r26, %r35, 7;
	setp.lt.u32 	%p46, %r20, 8;
	@%p46 bra 	$L__BB0_83;
	mul.wide.u32 	%rd25, %r52, 4;
	add.s64 	%rd26, %rd1, %rd25;
	ld.global.f32 	%f128, [%rd26];
	add.f32 	%f129, %f128, %f197;
	ld.global.f32 	%f130, [%rd26+4];
	add.f32 	%f131, %f130, %f129;
	ld.global.f32 	%f132, [%rd26+8];
	add.f32 	%f133, %f132, %f131;
	ld.global.f32 	%f134, [%rd26+12];
	add.f32 	%f135, %f134, %f133;
	ld.global.f32 	%f136, [%rd26+16];
	add.f32 	%f137, %f136, %f135;
	ld.global.f32 	%f138, [%rd26+20];
	add.f32 	%f139, %f138, %f137;
	ld.global.f32 	%f140, [%rd26+24];
	add.f32 	%f141, %f140, %f139;
	ld.global.f32 	%f142, [%rd26+28];
	add.f32 	%f197, %f142, %f141;
	add.s32 	%r52, %r52, 8;
$L__BB0_83:
	setp.eq.s32 	%p47, %r26, 0;
	@%p47 bra 	$L__BB0_89;
	and.b32  	%r29, %r35, 3;
	setp.lt.u32 	%p48, %r26, 4;
	@%p48 bra 	$L__BB0_86;
	mul.wide.u32 	%rd27, %r52, 4;
	add.s64 	%rd28, %rd1, %rd27;
	ld.global.f32 	%f144, [%rd28];
	add.f32 	%f145, %f144, %f197;
	ld.global.f32 	%f146, [%rd28+4];
	add.f32 	%f147, %f146, %f145;
	ld.global.f32 	%f148, [%rd28+8];
	add.f32 	%f149, %f148, %f147;
	ld.global.f32 	%f150, [%rd28+12];
	add.f32 	%f197, %f150, %f149;
	add.s32 	%r52, %r52, 4;
$L__BB0_86:
	setp.eq.s32 	%p49, %r29, 0;
	@%p49 bra 	$L__BB0_89;
	mul.wide.u32 	%rd29, %r52, 4;
	add.s64 	%rd35, %rd1, %rd29;
	neg.s32 	%r54, %r29;
$L__BB0_88:
	.pragma "nounroll";
	ld.global.f32 	%f151, [%rd35];
	add.f32 	%f197, %f151, %f197;
	add.s64 	%rd35, %rd35, 4;
	add.s32 	%r54, %r54, 1;
	setp.ne.s32 	%p50, %r54, 0;
	@%p50 bra 	$L__BB0_88;
$L__BB0_89:
	st.shared.f32 	[_ZZ14softmax_kernelPKfPfiE3sum], %f197;
$L__BB0_90:
	setp.ge.u32 	%p51, %r1, %r35;
	bar.sync 	0;
	@%p51 bra 	$L__BB0_92;
	mul.wide.u32 	%rd30, %r1, 4;
	add.s64 	%rd31, %rd1, %rd30;
	ld.global.f32 	%f152, [%rd31];
	ld.shared.f32 	%f153, [_ZZ14softmax_kernelPKfPfiE3sum];
	div.rn.f32 	%f154, %f152, %f153;
	st.global.f32 	[%rd31], %f154;
$L__BB0_92:
	ret;

}
	// .globl	_Z10fc3_kernelPKfS0_S0_Pf
.visible .entry _Z10fc3_kernelPKfS0_S0_Pf(
	.param .u64 .ptr .align 1 _Z10fc3_kernelPKfS0_S0_Pf_param_0,
	.param .u64 .ptr .align 1 _Z10fc3_kernelPKfS0_S0_Pf_param_1,
	.param .u64 .ptr .align 1 _Z10fc3_kernelPKfS0_S0_Pf_param_2,
	.param .u64 .ptr .align 1 _Z10fc3_kernelPKfS0_S0_Pf_param_3
)
{
	.reg .pred 	%p<3>;
	.reg .b32 	%r<13>;
	.reg .b32 	%f<18>;
	.reg .b64 	%rd<19>;

	ld.param.u64 	%rd5, [_Z10fc3_kernelPKfS0_S0_Pf_param_0];
	ld.param.u64 	%rd6, [_Z10fc3_kernelPKfS0_S0_Pf_param_1];
	ld.param.u64 	%rd7, [_Z10fc3_kernelPKfS0_S0_Pf_param_2];
	ld.param.u64 	%rd8, [_Z10fc3_kernelPKfS0_S0_Pf_param_3];
	mov.u32 	%r7, %ctaid.x;
	mov.u32 	%r8, %ntid.x;
	mov.u32 	%r9, %tid.x;
	mad.lo.s32 	%r1, %r7, %r8, %r9;
	setp.gt.s32 	%p1, %r1, 9;
	@%p1 bra 	$L__BB1_4;
	mul.lo.s32 	%r11, %r1, 84;
	cvta.to.global.u64 	%rd9, %rd5;
	add.s64 	%rd18, %rd9, 8;
	cvta.to.global.u64 	%rd10, %rd6;
	add.s64 	%rd2, %rd10, 8;
	mov.f32 	%f17, 0f00000000;
	mov.b32 	%r12, 0;
$L__BB1_2:
	mul.wide.s32 	%rd11, %r11, 4;
	add.s64 	%rd12, %rd2, %rd11;
	ld.global.f32 	%f4, [%rd18+-8];
	ld.global.f32 	%f5, [%rd12+-8];
	fma.rn.f32 	%f6, %f4, %f5, %f17;
	ld.global.f32 	%f7, [%rd18+-4];
	ld.global.f32 	%f8, [%rd12+-4];
	fma.rn.f32 	%f9, %f7, %f8, %f6;
	ld.global.f32 	%f10, [%rd18];
	ld.global.f32 	%f11, [%rd12];
	fma.rn.f32 	%f12, %f10, %f11, %f9;
	ld.global.f32 	%f13, [%rd18+4];
	ld.global.f32 	%f14, [%rd12+4];
	fma.rn.f32 	%f17, %f13, %f14, %f12;
	add.s32 	%r12, %r12, 4;
	add.s64 	%rd18, %rd18, 16;
	add.s32 	%r11, %r11, 4;
	setp.ne.s32 	%p2, %r12, 84;
	@%p2 bra 	$L__BB1_2;
	cvta.to.global.u64 	%rd13, %rd7;
	mul.wide.s32 	%rd14, %r1, 4;
	add.s64 	%rd15, %rd13, %rd14;
	ld.global.f32 	%f15, [%rd15];
	add.f32 	%f16, %f17, %f15;
	cvta.to.global.u64 	%rd16, %rd8;
	add.s64 	%rd17, %rd16, %rd14;
	st.global.f32 	[%rd17], %f16;
$L__BB1_4:
	ret;

}
	// .globl	_Z10fc2_kernelPKfS0_S0_Pf
.visible .entry _Z10fc2_kernelPKfS0_S0_Pf(
	.param .u64 .ptr .align 1 _Z10fc2_kernelPKfS0_S0_Pf_param_0,
	.param .u64 .ptr .align 1 _Z10fc2_kernelPKfS0_S0_Pf_param_1,
	.param .u64 .ptr .align 1 _Z10fc2_kernelPKfS0_S0_Pf_param_2,
	.param .u64 .ptr .align 1 _Z10fc2_kernelPKfS0_S0_Pf_param_3
)
{
	.reg .pred 	%p<3>;
	.reg .b32 	%r<13>;
	.reg .b32 	%f<31>;
	.reg .b64 	%rd<19>;

	ld.param.u64 	%rd5, [_Z10fc2_kernelPKfS0_S0_Pf_param_0];
	ld.param.u64 	%rd6, [_Z10fc2_kernelPKfS0_S0_Pf_param_1];
	ld.param.u64 	%rd7, [_Z10fc2_kernelPKfS0_S0_Pf_param_2];
	ld.param.u64 	%rd8, [_Z10fc2_kernelPKfS0_S0_Pf_param_3];
	mov.u32 	%r7, %ctaid.x;
	mov.u32 	%r8, %ntid.x;
	mov.u32 	%r9, %tid.x;
	mad.lo.s32 	%r1, %r7, %r8, %r9;
	setp.gt.s32 	%p1, %r1, 83;
	@%p1 bra 	$L__BB2_4;
	mul.lo.s32 	%r11, %r1, 120;
	cvta.to.global.u64 	%rd9, %rd5;
	add.s64 	%rd18, %rd9, 16;
	cvta.to.global.u64 	%rd10, %rd6;
	add.s64 	%rd2, %rd10, 16;
	mov.f32 	%f30, 0f00000000;
	mov.b32 	%r12, 0;
$L__BB2_2:
	mul.wide.s32 	%rd11, %r11, 4;
	add.s64 	%rd12, %rd2, %rd11;
	ld.global.f32 	%f4, [%rd18+-16];
	ld.global.f32 	%f5, [%rd12+-16];
	fma.rn.f32 	%f6, %f4, %f5, %f30;
	ld.global.f32 	%f7, [%rd18+-12];
	ld.global.f32 	%f8, [%rd12+-12];
	fma.rn.f32 	%f9, %f7, %f8, %f6;
	ld.global.f32 	%f10, [%rd18+-8];
	ld.global.f32 	%f11, [%rd12+-8];
	fma.rn.f32 	%f12, %f10, %f11, %f9;
	ld.global.f32 	%f13, [%rd18+-4];
	ld.global.f32 	%f14, [%rd12+-4];
	fma.rn.f32 	%f15, %f13, %f14, %f12;
	ld.global.f32 	%f16, [%rd18];
	ld.global.f32 	%f17, [%rd12];
	fma.rn.f32 	%f18, %f16, %f17, %f15;
	ld.global.f32 	%f19, [%rd18+4];
	ld.global.f32 	%f20, [%rd12+4];
	fma.rn.f32 	%f21, %f19, %f20, %f18;
	ld.global.f32 	%f22, [%rd18+8];
	ld.global.f32 	%f23, [%rd12+8];
	fma.rn.f32 	%f24, %f22, %f23, %f21;
	ld.global.f32 	%f25, [%rd18+12];
	ld.global.f32 	%f26, [%rd12+12];
	fma.rn.f32 	%f30, %f25, %f26, %f24;
	add.s32 	%r12, %r12, 8;
	add.s64 	%rd18, %rd18, 32;
	add.s32 	%r11, %r11, 8;
	setp.ne.s32 	%p2, %r12, 120;
	@%p2 bra 	$L__BB2_2;
	cvta.to.global.u64 	%rd13, %rd7;
	mul.wide.s32 	%rd14, %r1, 4;
	add.s64 	%rd15, %rd13, %rd14;
	ld.global.f32 	%f27, [%rd15];
	add.f32 	%f28, %f30, %f27;
	max.f32 	%f29, %f28, 0f00000000;
	cvta.to.global.u64 	%rd16, %rd8;
	add.s64 	%rd17, %rd16, %rd14;
	st.global.f32 	[%rd17], %f29;
$L__BB2_4:
	ret;

}
	// .globl	_Z10fc1_kernelPKfS0_S0_Pf
.visible .entry _Z10fc1_kernelPKfS0_S0_Pf(
	.param .u64 .ptr .align 1 _Z10fc1_kernelPKfS0_S0_Pf_param_0,
	.param .u64 .ptr .align 1 _Z10fc1_kernelPKfS0_S0_Pf_param_1,
	.param .u64 .ptr .align 1 _Z10fc1_kernelPKfS0_S0_Pf_param_2,
	.param .u64 .ptr .align 1 _Z10fc1_kernelPKfS0_S0_Pf_param_3
)
{
	.reg .pred 	%p<3>;
	.reg .b32 	%r<13>;
	.reg .b32 	%f<55>;
	.reg .b64 	%rd<19>;

	ld.param.u64 	%rd5, [_Z10fc1_kernelPKfS0_S0_Pf_param_0];
	ld.param.u64 	%rd6, [_Z10fc1_kernelPKfS0_S0_Pf_param_1];
	ld.param.u64 	%rd7, [_Z10fc1_kernelPKfS0_S0_Pf_param_2];
	ld.param.u64 	%rd8, [_Z10fc1_kernelPKfS0_S0_Pf_param_3];
	mov.u32 	%r7, %ctaid.x;
	mov.u32 	%r8, %ntid.x;
	mov.u32 	%r9, %tid.x;
	mad.lo.s32 	%r1, %r7, %r8, %r9;
	setp.gt.s32 	%p1, %r1, 119;
	@%p1 bra 	$L__BB3_4;
	shl.b32 	%r11, %r1, 8;
	cvta.to.global.u64 	%rd9, %rd5;
	add.s64 	%rd18, %rd9, 32;
	cvta.to.global.u64 	%rd10, %rd6;
	add.s64 	%rd2, %rd10, 32;
	mov.f32 	%f54, 0f00000000;
	mov.b32 	%r12, 0;
$L__BB3_2:
	mul.wide.s32 	%rd11, %r11, 4;
	add.s64 	%rd12, %rd2, %rd11;
	ld.global.f32 	%f4, [%rd18+-32];
	ld.global.f32 	%f5, [%rd12+-32];
	fma.rn.f32 	%f6, %f4, %f5, %f54;
	ld.global.f32 	%f7, [%rd18+-28];
	ld.global.f32 	%f8, [%rd12+-28];
	fma.rn.f32 	%f9, %f7, %f8, %f6;
	ld.global.f32 	%f10, [%rd18+-24];
	ld.global.f32 	%f11, [%rd12+-24];
	fma.rn.f32 	%f12, %f10, %f11, %f9;
	ld.global.f32 	%f13, [%rd18+-20];
	ld.global.f32 	%f14, [%rd12+-20];
	fma.rn.f32 	%f15, %f13, %f14, %f12;
	ld.global.f32 	%f16, [%rd18+-16];
	ld.global.f32 	%f17, [%rd12+-16];
	fma.rn.f32 	%f18, %f16, %f17, %f15;
	ld.global.f32 	%f19, [%rd18+-12];
	ld.global.f32 	%f20, [%rd12+-12];
	fma.rn.f32 	%f21, %f19, %f20, %f18;
	ld.global.f32 	%f22, [%rd18+-8];
	ld.global.f32 	%f23, [%rd12+-8];
	fma.rn.f32 	%f24, %f22, %f23, %f21;
	ld.global.f32 	%f25, [%rd18+-4];
	ld.global.f32 	%f26, [%rd12+-4];
	fma.rn.f32 	%f27, %f25, %f26, %f24;
	ld.global.f32 	%f28, [%rd18];
	ld.global.f32 	%f29, [%rd12];
	fma.rn.f32 	%f30, %f28, %f29, %f27;
	ld.global.f32 	%f31, [%rd18+4];
	ld.global.f32 	%f32, [%rd12+4];
	fma.rn.f32 	%f33, %f31, %f32, %f30;
	ld.global.f32 	%f34, [%rd18+8];
	ld.global.f32 	%f35, [%rd12+8];
	fma.rn.f32 	%f36, %f34, %f35, %f33;
	ld.global.f32 	%f37, [%rd18+12];
	ld.global.f32 	%f38, [%rd12+12];
	fma.rn.f32 	%f39, %f37, %f38, %f36;
	ld.global.f32 	%f40, [%rd18+16];
	ld.global.f32 	%f41, [%rd12+16];
	fma.rn.f32 	%f42, %f40, %f41, %f39;
	ld.global.f32 	%f43, [%rd18+20];
	ld.global.f32 	%f44, [%rd12+20];
	fma.rn.f32 	%f45, %f43, %f44, %f42;
	ld.global.f32 	%f46, [%rd18+24];
	ld.global.f32 	%f47, [%rd12+24];
	fma.rn.f32 	%f48, %f46, %f47, %f45;
	ld.global.f32 	%f49, [%rd18+28];
	ld.global.f32 	%f50, [%rd12+28];
	fma.rn.f32 	%f54, %f49, %f50, %f48;
	add.s32 	%r12, %r12, 16;
	add.s64 	%rd18, %rd18, 64;
	add.s32 	%r11, %r11, 16;
	setp.ne.s32 	%p2, %r12, 256;
	@%p2 bra 	$L__BB3_2;
	cvta.to.global.u64 	%rd13, %rd7;
	mul.wide.s32 	%rd14, %r1, 4;
	add.s64 	%rd15, %rd13, %rd14;
	ld.global.f32 	%f51, [%rd15];
	add.f32 	%f52, %f54, %f51;
	max.f32 	%f53, %f52, 0f00000000;
	cvta.to.global.u64 	%rd16, %rd8;
	add.s64 	%rd17, %rd16, %rd14;
	st.global.f32 	[%rd17], %f53;
$L__BB3_4:
	ret;

}
	// .globl	_Z13flatten_pool2PKfPf
.visible .entry _Z13flatten_pool2PKfPf(
	.param .u64 .ptr .align 1 _Z13flatten_pool2PKfPf_param_0,
	.param .u64 .ptr .align 1 _Z13flatten_pool2PKfPf_param_1
)
{
	.reg .pred 	%p<2>;
	.reg .b32 	%r<5>;
	.reg .b32 	%f<2>;
	.reg .b64 	%rd<8>;

	ld.param.u64 	%rd1, [_Z13flatten_pool2PKfPf_param_0];
	ld.param.u64 	%rd2, [_Z13flatten_pool2PKfPf_param_1];
	mov.u32 	%r2, %ctaid.x;
	mov.u32 	%r3, %ntid.x;
	mov.u32 	%r4, %tid.x;
	mad.lo.s32 	%r1, %r2, %r3, %r4;
	setp.gt.s32 	%p1, %r1, 255;
	@%p1 bra 	$L__BB4_2;
	cvta.to.global.u64 	%rd3, %rd1;
	cvta.to.global.u64 	%rd4, %rd2;
	mul.wide.s32 	%rd5, %r1, 4;
	add.s64 	%rd6, %rd3, %rd5;
	ld.global.f32 	%f1, [%rd6];
	add.s64 	%rd7, %rd4, %rd5;
	st.global.f32 	[%rd7], %f1;
$L__BB4_2:
	ret;

}
	// .globl	_Z12pool2_kernelPKfPf
.visible .entry _Z12pool2_kernelPKfPf(
	.param .u64 .ptr .align 1 _Z12pool2_kernelPKfPf_param_0,
	.param .u64 .ptr .align 1 _Z12pool2_kernelPKfPf_param_1
)
{
	.reg .pred 	%p<7>;
	.reg .b32 	%r<19>;
	.reg .b32 	%f<9>;
	.reg .b64 	%rd<9>;

	ld.param.u64 	%rd1, [_Z12pool2_kernelPKfPf_param_0];
	ld.param.u64 	%rd2, [_Z12pool2_kernelPKfPf_param_1];
	mov.u32 	%r3, %ctaid.y;
	mov.u32 	%r4, %ntid.y;
	mov.u32 	%r5, %tid.y;
	mad.lo.s32 	%r1, %r3, %r4, %r5;
	mov.u32 	%r6, %ctaid.x;
	mov.u32 	%r7, %ntid.x;
	mov.u32 	%r8, %tid.x;
	mad.lo.s32 	%r2, %r6, %r7, %r8;
	setp.gt.u32 	%p1, %r1, 3;
	setp.gt.s32 	%p2, %r2, 3;
	or.pred  	%p3, %p1, %p2;
	@%p3 bra 	$L__BB5_2;
	mov.u32 	%r9, %ctaid.z;
	cvta.to.global.u64 	%rd3, %rd2;
	cvta.to.global.u64 	%rd4, %rd1;
	shl.b32 	%r10, %r2, 1;
	shl.b32 	%r11, %r9, 6;
	shl.b32 	%r12, %r1, 4;
	add.s32 	%r13, %r12, %r11;
	add.s32 	%r14, %r13, %r10;
	mul.wide.s32 	%rd5, %r14, 4;
	add.s64 	%rd6, %rd4, %rd5;
	ld.global.f32 	%f1, [%rd6];
	max.f32 	%f2, %f1, 0fCE6E6B28;
	ld.global.f32 	%f3, [%rd6+4];
	setp.gt.f32 	%p4, %f3, %f2;
	selp.f32 	%f4, %f3, %f2, %p4;
	ld.global.f32 	%f5, [%rd6+32];
	setp.gt.f32 	%p5, %f5, %f4;
	selp.f32 	%f6, %f5, %f4, %p5;
	ld.global.f32 	%f7, [%rd6+36];
	setp.gt.f32 	%p6, %f7, %f6;
	selp.f32 	%f8, %f7, %f6, %p6;
	shl.b32 	%r15, %r9, 4;
	shl.b32 	%r16, %r1, 2;
	add.s32 	%r17, %r2, %r15;
	add.s32 	%r18, %r17, %r16;
	mul.wide.s32 	%rd7, %r18, 4;
	add.s64 	%rd8, %rd3, %rd7;
	st.global.f32 	[%rd8], %f8;
$L__BB5_2:
	ret;

}
	// .globl	_Z12conv2_kernelPKfS0_S0_Pf
.visible .entry _Z12conv2_kernelPKfS0_S0_Pf(
	.param .u64 .ptr .align 1 _Z12conv2_kernelPKfS0_S0_Pf_param_0,
	.param .u64 .ptr .align 1 _Z12conv2_kernelPKfS0_S0_Pf_param_1,
	.param .u64 .ptr .align 1 _Z12conv2_kernelPKfS0_S0_Pf_param_2,
	.param .u64 .ptr .align 1 _Z12conv2_kernelPKfS0_S0_Pf_param_3
)
{
	.reg .pred 	%p<5>;
	.reg .b32 	%r<22>;
	.reg .b32 	%f<82>;
	.reg .b64 	%rd<22>;

	ld.param.u64 	%rd5, [_Z12conv2_kernelPKfS0_S0_Pf_param_0];
	ld.param.u64 	%rd6, [_Z12conv2_kernelPKfS0_S0_Pf_param_1];
	ld.param.u64 	%rd7, [_Z12conv2_kernelPKfS0_S0_Pf_param_2];
	ld.param.u64 	%rd8, [_Z12conv2_kernelPKfS0_S0_Pf_param_3];
	mov.u32 	%r1, %ctaid.z;
	mov.u32 	%r9, %ctaid.y;
	mov.u32 	%r10, %ntid.y;
	mov.u32 	%r11, %tid.y;
	mad.lo.s32 	%r2, %r9, %r10, %r11;
	mov.u32 	%r12, %ctaid.x;
	mov.u32 	%r13, %ntid.x;
	mov.u32 	%r14, %tid.x;
	mad.lo.s32 	%r3, %r12, %r13, %r14;
	setp.gt.u32 	%p1, %r2, 7;
	setp.gt.s32 	%p2, %r3, 7;
	or.pred  	%p3, %p1, %p2;
	@%p3 bra 	$L__BB6_4;
	cvta.to.global.u64 	%rd9, %rd5;
	add.s64 	%rd1, %rd9, 104;
	mad.lo.s32 	%r20, %r2, 12, %r3;
	mul.wide.u32 	%rd10, %r1, 600;
	cvta.to.global.u64 	%rd11, %rd6;
	add.s64 	%rd12, %rd10, %rd11;
	add.s64 	%rd21, %rd12, 48;
	mov.f32 	%f81, 0f00000000;
	mov.b32 	%r21, 0;
$L__BB6_2:
	mul.wide.s32 	%rd13, %r20, 4;
	add.s64 	%rd14, %rd1, %rd13;
	ld.global.f32 	%f4, [%rd14+-104];
	ld.global.f32 	%f5, [%rd21+-48];
	fma.rn.f32 	%f6, %f4, %f5, %f81;
	ld.global.f32 	%f7, [%rd14+-100];
	ld.global.f32 	%f8, [%rd21+-44];
	fma.rn.f32 	%f9, %f7, %f8, %f6;
	ld.global.f32 	%f10, [%rd14+-96];
	ld.global.f32 	%f11, [%rd21+-40];
	fma.rn.f32 	%f12, %f10, %f11, %f9;
	ld.global.f32 	%f13, [%rd14+-92];
	ld.global.f32 	%f14, [%rd21+-36];
	fma.rn.f32 	%f15, %f13, %f14, %f12;
	ld.global.f32 	%f16, [%rd14+-88];
	ld.global.f32 	%f17, [%rd21+-32];
	fma.rn.f32 	%f18, %f16, %f17, %f15;
	ld.global.f32 	%f19, [%rd14+-56];
	ld.global.f32 	%f20, [%rd21+-28];
	fma.rn.f32 	%f21, %f19, %f20, %f18;
	ld.global.f32 	%f22, [%rd14+-52];
	ld.global.f32 	%f23, [%rd21+-24];
	fma.rn.f32 	%f24, %f22, %f23, %f21;
	ld.global.f32 	%f25, [%rd14+-48];
	ld.global.f32 	%f26, [%rd21+-20];
	fma.rn.f32 	%f27, %f25, %f26, %f24;
	ld.global.f32 	%f28, [%rd14+-44];
	ld.global.f32 	%f29, [%rd21+-16];
	fma.rn.f32 	%f30, %f28, %f29, %f27;
	ld.global.f32 	%f31, [%rd14+-40];
	ld.global.f32 	%f32, [%rd21+-12];
	fma.rn.f32 	%f33, %f31, %f32, %f30;
	ld.global.f32 	%f34, [%rd14+-8];
	ld.global.f32 	%f35, [%rd21+-8];
	fma.rn.f32 	%f36, %f34, %f35, %f33;
	ld.global.f32 	%f37, [%rd14+-4];
	ld.global.f32 	%f38, [%rd21+-4];
	fma.rn.f32 	%f39, %f37, %f38, %f36;
	ld.global.f32 	%f40, [%rd14];
	ld.global.f32 	%f41, [%rd21];
	fma.rn.f32 	%f42, %f40, %f41, %f39;
	ld.global.f32 	%f43, [%rd14+4];
	ld.global.f32 	%f44, [%rd21+4];
	fma.rn.f32 	%f45, %f43, %f44, %f42;
	ld.global.f32 	%f46, [%rd14+8];
	ld.global.f32 	%f47, [%rd21+8];
	fma.rn.f32 	%f48, %f46, %f47, %f45;
	ld.global.f32 	%f49, [%rd14+40];
	ld.global.f32 	%f50, [%rd21+12];
	fma.rn.f32 	%f51, %f49, %f50, %f48;
	ld.global.f32 	%f52, [%rd14+44];
	ld.global.f32 	%f53, [%rd21+16];
	fma.rn.f32 	%f54, %f52, %f53, %f51;
	ld.global.f32 	%f55, [%rd14+48];
	ld.global.f32 	%f56, [%rd21+20];
	fma.rn.f32 	%f57, %f55, %f56, %f54;
	ld.global.f32 	%f58, [%rd14+52];
	ld.global.f32 	%f59, [%rd21+24];
	fma.rn.f32 	%f60, %f58, %f59, %f57;
	ld.global.f32 	%f61, [%rd14+56];
	ld.global.f32 	%f62, [%rd21+28];
	fma.rn.f32 	%f63, %f61, %f62, %f60;
	ld.global.f32 	%f64, [%rd14+88];
	ld.global.f32 	%f65, [%rd21+32];
	fma.rn.f32 	%f66, %f64, %f65, %f63;
	ld.global.f32 	%f67, [%rd14+92];
	ld.global.f32 	%f68, [%rd21+36];
	fma.rn.f32 	%f69, %f67, %f68, %f66;
	ld.global.f32 	%f70, [%rd14+96];
	ld.global.f32 	%f71, [%rd21+40];
	fma.rn.f32 	%f72, %f70, %f71, %f69;
	ld.global.f32 	%f73, [%rd14+100];
	ld.global.f32 	%f74, [%rd21+44];
	fma.rn.f32 	%f75, %f73, %f74, %f72;
	ld.global.f32 	%f76, [%rd14+104];
	ld.global.f32 	%f77, [%rd21+48];
	fma.rn.f32 	%f81, %f76, %f77, %f75;
	add.s32 	%r21, %r21, 1;
	add.s32 	%r20, %r20, 144;
	add.s64 	%rd21, %rd21, 100;
	setp.ne.s32 	%p4, %r21, 6;
	@%p4 bra 	$L__BB6_2;
	shl.b32 	%r16, %r1, 6;
	shl.b32 	%r17, %r2, 3;
	add.s32 	%r18, %r3, %r16;
	add.s32 	%r19, %r18, %r17;
	cvta.to.global.u64 	%rd15, %rd7;
	mul.wide.u32 	%rd16, %r1, 4;
	add.s64 	%rd17, %rd15, %rd16;
	ld.global.f32 	%f78, [%rd17];
	add.f32 	%f79, %f81, %f78;
	max.f32 	%f80, %f79, 0f00000000;
	cvta.to.global.u64 	%rd18, %rd8;
	mul.wide.s32 	%rd19, %r19, 4;
	add.s64 	%rd20, %rd18, %rd19;
	st.global.f32 	[%rd20], %f80;
$L__BB6_4:
	ret;

}
	// .globl	_Z12conv1_kernelPKfS0_S0_Pf
.visible .entry _Z12conv1_kernelPKfS0_S0_Pf(
	.param .u64 .ptr .align 1 _Z12conv1_kernelPKfS0_S0_Pf_param_0,
	.param .u64 .ptr .align 1 _Z12conv1_kernelPKfS0_S0_Pf_param_1,
	.param .u64 .ptr .align 1 _Z12conv1_kernelPKfS0_S0_Pf_param_2,
	.param .u64 .ptr .align 1 _Z12conv1_kernelPKfS0_S0_Pf_param_3
)
{
	.reg .pred 	%p<4>;
	.reg .b32 	%r<14>;
	.reg .b32 	%f<79>;
	.reg .b64 	%rd<17>;

	ld.param.u64 	%rd1, [_Z12conv1_kernelPKfS0_S0_Pf_param_0];
	ld.param.u64 	%rd2, [_Z12conv1_kernelPKfS0_S0_Pf_param_1];
	ld.param.u64 	%rd3, [_Z12conv1_kernelPKfS0_S0_Pf_param_2];
	ld.param.u64 	%rd4, [_Z12conv1_kernelPKfS0_S0_Pf_param_3];
	mov.u32 	%r3, %ctaid.y;
	mov.u32 	%r4, %ntid.y;
	mov.u32 	%r5, %tid.y;
	mad.lo.s32 	%r1, %r3, %r4, %r5;
	mov.u32 	%r6, %ctaid.x;
	mov.u32 	%r7, %ntid.x;
	mov.u32 	%r8, %tid.x;
	mad.lo.s32 	%r2, %r6, %r7, %r8;
	setp.gt.u32 	%p1, %r1, 23;
	setp.gt.s32 	%p2, %r2, 23;
	or.pred  	%p3, %p1, %p2;
	@%p3 bra 	$L__BB7_2;
	mov.u32 	%r9, %ctaid.z;
	cvta.to.global.u64 	%rd5, %rd3;
	cvta.to.global.u64 	%rd6, %rd4;
	cvta.to.global.u64 	%rd7, %rd1;
	cvta.to.global.u64 	%rd8, %rd2;
	mul.lo.s32 	%r10, %r9, 25;
	mad.lo.s32 	%r11, %r1, 28, %r2;
	mul.wide.s32 	%rd9, %r11, 4;
	add.s64 	%rd10, %rd7, %rd9;
	ld.global.f32 	%f1, [%rd10];
	mul.wide.u32 	%rd11, %r10, 4;
	add.s64 	%rd12, %rd8, %rd11;
	ld.global.f32 	%f2, [%rd12];
	fma.rn.f32 	%f3, %f1, %f2, 0f00000000;
	ld.global.f32 	%f4, [%rd10+4];
	ld.global.f32 	%f5, [%rd12+4];
	fma.rn.f32 	%f6, %f4, %f5, %f3;
	ld.global.f32 	%f7, [%rd10+8];
	ld.global.f32 	%f8, [%rd12+8];
	fma.rn.f32 	%f9, %f7, %f8, %f6;
	ld.global.f32 	%f10, [%rd10+12];
	ld.global.f32 	%f11, [%rd12+12];
	fma.rn.f32 	%f12, %f10, %f11, %f9;
	ld.global.f32 	%f13, [%rd10+16];
	ld.global.f32 	%f14, [%rd12+16];
	fma.rn.f32 	%f15, %f13, %f14, %f12;
	ld.global.f32 	%f16, [%rd10+112];
	ld.global.f32 	%f17, [%rd12+20];
	fma.rn.f32 	%f18, %f16, %f17, %f15;
	ld.global.f32 	%f19, [%rd10+116];
	ld.global.f32 	%f20, [%rd12+24];
	fma.rn.f32 	%f21, %f19, %f20, %f18;
	ld.global.f32 	%f22, [%rd10+120];
	ld.global.f32 	%f23, [%rd12+28];
	fma.rn.f32 	%f24, %f22, %f23, %f21;
	ld.global.f32 	%f25, [%rd10+124];
	ld.global.f32 	%f26, [%rd12+32];
	fma.rn.f32 	%f27, %f25, %f26, %f24;
	ld.global.f32 	%f28, [%rd10+128];
	ld.global.f32 	%f29, [%rd12+36];
	fma.rn.f32 	%f30, %f28, %f29, %f27;
	ld.global.f32 	%f31, [%rd10+224];
	ld.global.f32 	%f32, [%rd12+40];
	fma.rn.f32 	%f33, %f31, %f32, %f30;
	ld.global.f32 	%f34, [%rd10+228];
	ld.global.f32 	%f35, [%rd12+44];
	fma.rn.f32 	%f36, %f34, %f35, %f33;
	ld.global.f32 	%f37, [%rd10+232];
	ld.global.f32 	%f38, [%rd12+48];
	fma.rn.f32 	%f39, %f37, %f38, %f36;
	ld.global.f32 	%f40, [%rd10+236];
	ld.global.f32 	%f41, [%rd12+52];
	fma.rn.f32 	%f42, %f40, %f41, %f39;
	ld.global.f32 	%f43, [%rd10+240];
	ld.global.f32 	%f44, [%rd12+56];
	fma.rn.f32 	%f45, %f43, %f44, %f42;
	ld.global.f32 	%f46, [%rd10+336];
	ld.global.f32 	%f47, [%rd12+60];
	fma.rn.f32 	%f48, %f46, %f47, %f45;
	ld.global.f32 	%f49, [%rd10+340];
	ld.global.f32 	%f50, [%rd12+64];
	fma.rn.f32 	%f51, %f49, %f50, %f48;
	ld.global.f32 	%f52, [%rd10+344];
	ld.global.f32 	%f53, [%rd12+68];
	fma.rn.f32 	%f54, %f52, %f53, %f51;
	ld.global.f32 	%f55, [%rd10+348];
	ld.global.f32 	%f56, [%rd12+72];
	fma.rn.f32 	%f57, %f55, %f56, %f54;
	ld.global.f32 	%f58, [%rd10+352];
	ld.global.f32 	%f59, [%rd12+76];
	fma.rn.f32 	%f60, %f58, %f59, %f57;
	ld.global.f32 	%f61, [%rd10+448];
	ld.global.f32 	%f62, [%rd12+80];
	fma.rn.f32 	%f63, %f61, %f62, %f60;
	ld.global.f32 	%f64, [%rd10+452];
	ld.global.f32 	%f65, [%rd12+84];
	fma.rn.f32 	%f66, %f64, %f65, %f63;
	ld.global.f32 	%f67, [%rd10+456];
	ld.global.f32 	%f68, [%rd12+88];
	fma.rn.f32 	%f69, %f67, %f68, %f66;
	ld.global.f32 	%f70, [%rd10+460];
	ld.global.f32 	%f71, [%rd12+92];
	fma.rn.f32 	%f72, %f70, %f71, %f69;
	ld.global.f32 	%f73, [%rd10+464];
	ld.global.f32 	%f74, [%rd12+96];
	fma.rn.f32 	%f75, %f73, %f74, %f72;
	mad.lo.s32 	%r12, %r9, 576, %r2;
	mad.lo.s32 	%r13, %r1, 24, %r12;
	mul.wide.u32 	%rd13, %r9, 4;
	add.s64 	%rd14, %rd5, %rd13;
	ld.global.f32 	%f76, [%rd14];
	add.f32 	%f77, %f75, %f76;
	max.f32 	%f78, %f77, 0f00000000;
	mul.wide.s32 	%rd15, %r13, 4;
	add.s64 	%rd16, %rd6, %rd15;
	st.global.f32 	[%rd16], %f78;
$L__BB7_2:
	ret;

}
	// .globl	_Z12pool1_kernelPKfPf
.visible .entry _Z12pool1_kernelPKfPf(
	.param .u64 .ptr .align 1 _Z12pool1_kernelPKfPf_param_0,
	.param .u64 .ptr .align 1 _Z12pool1_kernelPKfPf_param_1
)
{
	.reg .pred 	%p<7>;
	.reg .b32 	%r<15>;
	.reg .b32 	%f<9>;
	.reg .b64 	%rd<9>;

	ld.param.u64 	%rd1, [_Z12pool1_kernelPKfPf_param_0];
	ld.param.u64 	%rd2, [_Z12pool1_kernelPKfPf_param_1];
	mov.u32 	%r3, %ctaid.y;
	mov.u32 	%r4, %ntid.y;
	mov.u32 	%r5, %tid.y;
	mad.lo.s32 	%r1, %r3, %r4, %r5;
	mov.u32 	%r6, %ctaid.x;
	mov.u32 	%r7, %ntid.x;
	mov.u32 	%r8, %tid.x;
	mad.lo.s32 	%r2, %r6, %r7, %r8;
	setp.gt.u32 	%p1, %r1, 11;
	setp.gt.s32 	%p2, %r2, 11;
	or.pred  	%p3, %p1, %p2;
	@%p3 bra 	$L__BB8_2;
	mov.u32 	%r9, %ctaid.z;
	cvta.to.global.u64 	%rd3, %rd2;
	cvta.to.global.u64 	%rd4, %rd1;
	shl.b32 	%r10, %r2, 1;
	mad.lo.s32 	%r11, %r9, 576, %r10;
	mad.lo.s32 	%r12, %r1, 48, %r11;
	mul.wide.s32 	%rd5, %r12, 4;
	add.s64 	%rd6, %rd4, %rd5;
	ld.global.f32 	%f1, [%rd6];
	max.f32 	%f2, %f1, 0fCE6E6B28;
	ld.global.f32 	%f3, [%rd6+4];
	setp.gt.f32 	%p4, %f3, %f2;
	selp.f32 	%f4, %f3, %f2, %p4;
	ld.global.f32 	%f5, [%rd6+96];
	setp.gt.f32 	%p5, %f5, %f4;
	selp.f32 	%f6, %f5, %f4, %p5;
	ld.global.f32 	%f7, [%rd6+100];
	setp.gt.f32 	%p6, %f7, %f6;
	selp.f32 	%f8, %f7, %f6, %p6;
	mad.lo.s32 	%r13, %r9, 144, %r2;
	mad.lo.s32 	%r14, %r1, 12, %r13;
	mul.wide.s32 	%rd7, %r14, 4;
	add.s64 	%rd8, %rd3, %rd7;
	st.global.f32 	[%rd8], %f8;
$L__BB8_2:
	ret;

}


// ===== COMPILED SASS (sm_100) =====

	.target	sm_100

	.elftype	@"ET_EXEC"


//--------------------- .note.nv.tkinfo           --------------------------
	.section	.note.nv.tkinfo,"",@"SHT_NOTE"
	.sectionflags	@"SHF_NOTE_NV_TKINFO"
	.tkinfo
        /*0018*/ 	.word	0x00000002
        /*0030*/ 	.string	""
        /*0030*/ 	.string	"ptxas"
        /*0030*/ 	.string	"Cuda compilation tools, release 13.0, V13.0.88"
        /*0030*/ 	.string	"Build cuda_13.0.r13.0/compiler.36424714_0"
        /*0030*/ 	.string	"-arch sm_100 -m 64 "



//--------------------- .note.nv.cuinfo           --------------------------
	.section	.note.nv.cuinfo,"",@"SHT_NOTE"
	.sectionflags	@"SHF_NOTE_NV_CUINFO"
        /*0018*/ 	.short	0x0002
        /*001a*/ 	.short	0x0064
        /*001c*/ 	.short	0x0082
	.zero		2


//--------------------- .nv.info                  --------------------------
	.section	.nv.info,"",@"SHT_CUDA_INFO"
	.align	4


	//----- nvinfo : EIATTR_REGCOUNT
	.align		4
        /*0000*/ 	.byte	0x04, 0x2f
        /*0002*/ 	.short	(.L_1 - .L_0)
	.align		4
.L_0:
        /*0004*/ 	.word	index@(_Z14softmax_kernelPKfPfi)
        /*0008*/ 	.word	0x00000020


	//----- nvinfo : EIATTR_FRAME_SIZE
	.align		4
.L_1:
        /*000c*/ 	.byte	0x04, 0x11
        /*000e*/ 	.short	(.L_3 - .L_2)
	.align		4
.L_2:
        /*0010*/ 	.word	index@($__internal_0_$__cuda_sm3x_div_rn_noftz_f32_slowpath)
        /*0014*/ 	.word	0x00000000


	//----- nvinfo : EIATTR_FRAME_SIZE
	.align		4
.L_3:
        /*0018*/ 	.byte	0x04, 0x11
        /*001a*/ 	.short	(.L_5 - .L_4)
	.align		4
.L_4:
        /*001c*/ 	.word	index@(_Z14softmax_kernelPKfPfi)
        /*0020*/ 	.word	0x00000000


	//----- nvinfo : EIATTR_REGCOUNT
	.align		4
.L_5:
        /*0024*/ 	.byte	0x04, 0x2f
        /*0026*/ 	.short	(.L_7 - .L_6)
	.align		4
.L_6:
        /*0028*/ 	.word	index@(_Z10fc3_kernelPKfS0_S0_Pf)
        /*002c*/ 	.word	0x00000020


	//----- nvinfo : EIATTR_FRAME_SIZE
	.align		4
.L_7:
        /*0030*/ 	.byte	0x04, 0x11
        /*0032*/ 	.short	(.L_9 - .L_8)
	.align		4
.L_8:
        /*0034*/ 	.word	index@(_Z10fc3_kernelPKfS0_S0_Pf)
        /*0038*/ 	.word	0x00000000


	//----- nvinfo : EIATTR_REGCOUNT
	.align		4
.L_9:
        /*003c*/ 	.byte	0x04, 0x2f
        /*003e*/ 	.short	(.L_11 - .L_10)
	.align		4
.L_10:
        /*0040*/ 	.word	index@(_Z10fc2_kernelPKfS0_S0_Pf)
        /*0044*/ 	.word	0x00000020


	//----- nvinfo : EIATTR_FRAME_SIZE
	.align		4
.L_11:
        /*0048*/ 	.byte	0x04, 0x11
        /*004a*/ 	.short	(.L_13 - .L_12)
	.align		4
.L_12:
        /*004c*/ 	.word	index@(_Z10fc2_kernelPKfS0_S0_Pf)
        /*0050*/ 	.word	0x00000000


	//----- nvinfo : EIATTR_REGCOUNT
	.align		4
.L_13:
        /*0054*/ 	.byte	0x04, 0x2f
        /*0056*/ 	.short	(.L_15 - .L_14)
	.align		4
.L_14:
        /*0058*/ 	.word	index@(_Z10fc1_kernelPKfS0_S0_Pf)
        /*005c*/ 	.word	0x0000001f


	//----- nvinfo : EIATTR_FRAME_SIZE
	.align		4
.L_15:
        /*0060*/ 	.byte	0x04, 0x11
        /*0062*/ 	.short	(.L_17 - .L_16)
	.align		4
.L_16:
        /*0064*/ 	.word	index@(_Z10fc1_kernelPKfS0_S0_Pf)
        /*0068*/ 	.word	0x00000000


	//----- nvinfo : EIATTR_REGCOUNT
	.align		4
.L_17:
        /*006c*/ 	.byte	0x04, 0x2f
        /*006e*/ 	.short	(.L_19 - .L_18)
	.align		4
.L_18:
        /*0070*/ 	.word	index@(_Z13flatten_pool2PKfPf)
        /*0074*/ 	.word	0x0000000a


	//----- nvinfo : EIATTR_FRAME_SIZE
	.align		4
.L_19:
        /*0078*/ 	.byte	0x04, 0x11
        /*007a*/ 	.short	(.L_21 - .L_20)
	.align		4
.L_20:
        /*007c*/ 	.word	index@(_Z13flatten_pool2PKfPf)
        /*0080*/ 	.word	0x00000000


	//----- nvinfo : EIATTR_REGCOUNT
	.align		4
.L_21:
        /*0084*/ 	.byte	0x04, 0x2f
        /*0086*/ 	.short	(.L_23 - .L_22)
	.align		4
.L_22:
        /*0088*/ 	.word	index@(_Z12pool2_kernelPKfPf)
        /*008c*/ 	.word	0x0000000f


	//----- nvinfo : EIATTR_FRAME_SIZE
	.align		4
.L_23:
        /*0090*/ 	.byte	0x04, 0x11
        /*0092*/ 	.short	(.L_25 - .L_24)
	.align		4
.L_24:
        /*0094*/ 	.word	index@(_Z12pool2_kernelPKfPf)
        /*0098*/ 	.word	0x00000000


	//----- nvinfo : EIATTR_REGCOUNT
	.align		4
.L_25:
        /*009c*/ 	.byte	0x04, 0x2f
        /*009e*/ 	.short	(.L_27 - .L_26)
	.align		4
.L_26:
        /*00a0*/ 	.word	index@(_Z12conv2_kernelPKfS0_S0_Pf)
        /*00a4*/ 	.word	0x00000020


	//----- nvinfo : EIATTR_FRAME_SIZE
	.align		4
.L_27:
        /*00a8*/ 	.byte	0x04, 0x11
        /*00aa*/ 	.short	(.L_29 - .L_28)
	.align		4
.L_28:
        /*00ac*/ 	.word	index@(_Z12conv2_kernelPKfS0_S0_Pf)
        /*00b0*/ 	.word	0x00000000


	//----- nvinfo : EIATTR_REGCOUNT
	.align		4
.L_29:
        /*00b4*/ 	.byte	0x04, 0x2f
        /*00b6*/ 	.short	(.L_31 - .L_30)
	.align		4
.L_30:
        /*00b8*/ 	.word	index@(_Z12conv1_kernelPKfS0_S0_Pf)
        /*00bc*/ 	.word	0x00000020


	//----- nvinfo : EIATTR_FRAME_SIZE
	.align		4
.L_31:
        /*00c0*/ 	.byte	0x04, 0x11
        /*00c2*/ 	.short	(.L_33 - .L_32)
	.align		4
.L_32:
        /*00c4*/ 	.word	index@(_Z12conv1_kernelPKfS0_S0_Pf)
        /*00c8*/ 	.word	0x00000000


	//----- nvinfo : EIATTR_REGCOUNT
	.align		4
.L_33:
        /*00cc*/ 	.byte	0x04, 0x2f
        /*00ce*/ 	.short	(.L_35 - .L_34)
	.align		4
.L_34:
        /*00d0*/ 	.word	index@(_Z12pool1_kernelPKfPf)
        /*00d4*/ 	.word	0x0000000f


	//----- nvinfo : EIATTR_FRAME_SIZE
	.align		4
.L_35:
        /*00d8*/ 	.byte	0x04, 0x11
        /*00da*/ 	.short	(.L_37 - .L_36)
	.align		4
.L_36:
        /*00dc*/ 	.word	index@(_Z12pool1_kernelPKfPf)
        /*00e0*/ 	.word	0x00000000


	//----- nvinfo : EIATTR_MIN_STACK_SIZE
	.align		4
.L_37:
        /*00e4*/ 	.byte	0x04, 0x12
        /*00e6*/ 	.short	(.L_39 - .L_38)
	.align		4
.L_38:
        /*00e8*/ 	.word	index@(_Z12pool1_kernelPKfPf)
        /*00ec*/ 	.word	0x00000000


	//----- nvinfo : EIATTR_MIN_STACK_SIZE
	.align		4
.L_39:
        /*00f0*/ 	.byte	0x04, 0x12
        /*00f2*/ 	.short	(.L_41 - .L_40)
	.align		4
.L_40:
        /*00f4*/ 	.word	index@(_Z12conv1_kernelPKfS0_S0_Pf)
        /*00f8*/ 	.word	0x00000000


	//----- nvinfo : EIATTR_MIN_STACK_SIZE
	.align		4
.L_41:
        /*00fc*/ 	.byte	0x04, 0x12
        /*00fe*/ 	.short	(.L_43 - .L_42)
	.align		4
.L_42:
        /*0100*/ 	.word	index@(_Z12conv2_kernelPKfS0_S0_Pf)
        /*0104*/ 	.word	0x00000000


	//----- nvinfo : EIATTR_MIN_STACK_SIZE
	.align		4
.L_43:
        /*0108*/ 	.byte	0x04, 0x12
        /*010a*/ 	.short	(.L_45 - .L_44)
	.align		4
.L_44:
        /*010c*/ 	.word	index@(_Z12pool2_kernelPKfPf)
        /*0110*/ 	.word	0x00000000


	//----- nvinfo : EIATTR_MIN_STACK_SIZE
	.align		4
.L_45:
        /*0114*/ 	.byte	0x04, 0x12
        /*0116*/ 	.short	(.L_47 - .L_46)
	.align		4
.L_46:
        /*0118*/ 	.word	index@(_Z13flatten_pool2PKfPf)
        /*011c*/ 	.word	0x00000000


	//----- nvinfo : EIATTR_MIN_STACK_SIZE
	.align		4
.L_47:
        /*0120*/ 	.byte	0x04, 0x12
        /*0122*/ 	.short	(.L_49 - .L_48)
	.align		4
.L_48:
        /*0124*/ 	.word	index@(_Z10fc1_kernelPKfS0_S0_Pf)
        /*0128*/ 	.word	0x00000000


	//----- nvinfo : EIATTR_MIN_STACK_SIZE
	.align		4
.L_49:
        /*012c*/ 	.byte	0x04, 0x12
        /*012e*/ 	.short	(.L_51 - .L_50)
	.align		4
.L_50:
        /*0130*/ 	.word	index@(_Z10fc2_kernelPKfS0_S0_Pf)
        /*0134*/ 	.word	0x00000000


	//----- nvinfo : EIATTR_MIN_STACK_SIZE
	.align		4
.L_51:
        /*0138*/ 	.byte	0x04, 0x12
        /*013a*/ 	.short	(.L_53 - .L_52)
	.align		4
.L_52:
        /*013c*/ 	.word	index@(_Z10fc3_kernelPKfS0_S0_Pf)
        /*0140*/ 	.word	0x00000000


	//----- nvinfo : EIATTR_MIN_STACK_SIZE
	.align		4
.L_53:
        /*0144*/ 	.byte	0x04, 0x12
        /*0146*/ 	.short	(.L_55 - .L_54)
	.align		4
.L_54:
        /*0148*/ 	.word	index@(_Z14softmax_kernelPKfPfi)
        /*014c*/ 	.word	0x00000000
.L_55:


//--------------------- .nv.compat                --------------------------
	.section	.nv.compat,"",@"SHT_CUDA_COMPAT_INFO"
	.align	4
        /*0000*/ 	.byte	0x02, 0x09, 0x00, 0x00, 0x02, 0x02, 0x01, 0x00, 0x02, 0x05, 0x05, 0x00, 0x03, 0x07, 0x01, 0x01
        /*0010*/ 	.byte	0x02, 0x03, 0x00, 0x00, 0x02, 0x06, 0x01, 0x00, 0x04, 0x0b, 0x08, 0x00, 0x01, 0x00, 0x00, 0x00
        /*0020*/ 	.byte	0x00, 0x00, 0x00, 0x00


//--------------------- .nv.info._Z12pool1_kernelPKfPf --------------------------
	.section	.nv.info._Z12pool1_kernelPKfPf,"",@"SHT_CUDA_INFO"
	.sectionflags	@""
	.align	4


	//----- nvinfo : EIATTR_CUDA_API_VERSION
	.align		4
        /*0000*/ 	.byte	0x04, 0x37
        /*0002*/ 	.short	(.L_57 - .L_56)
.L_56:
        /*0004*/ 	.word	0x00000082


	//----- nvinfo : EIATTR_KPARAM_INFO
	.align		4
.L_57:
        /*0008*/ 	.byte	0x04, 0x17
        /*000a*/ 	.short	(.L_59 - .L_58)
.L_58:
        /*000c*/ 	.word	0x00000000
        /*0010*/ 	.short	0x0001
        /*0012*/ 	.short	0x0008
        /*0014*/ 	.byte	0x00, 0xf5, 0x21, 0x00


	//----- nvinfo : EIATTR_KPARAM_INFO
	.align		4
.L_59:
        /*0018*/ 	.byte	0x04, 0x17
        /*001a*/ 	.short	(.L_61 - .L_60)
.L_60:
        /*001c*/ 	.word	0x00000000
        /*0020*/ 	.short	0x0000
        /*0022*/ 	.short	0x0000
        /*0024*/ 	.byte	0x00, 0xf5, 0x21, 0x00


	//----- nvinfo : EIATTR_SPARSE_MMA_MASK
	.align		4
.L_61:
        /*0028*/ 	.byte	0x03, 0x50
        /*002a*/ 	.short	0x0000


	//----- nvinfo : EIATTR_MAXREG_COUNT
	.align		4
        /*002c*/ 	.byte	0x03, 0x1b
        /*002e*/ 	.short	0x00ff


	//----- nvinfo : EIATTR_MERCURY_ISA_VERSION
	.align		4
        /*0030*/ 	.byte	0x03, 0x5f
        /*0032*/ 	.short	0x0101


	//----- nvinfo : EIATTR_VRC_CTA_INIT_COUNT
	.align		4
        /*0034*/ 	.byte	0x02, 0x4a
	.zero		1
	.zero		1


	//----- nvinfo : EIATTR_EXIT_INSTR_OFFSETS
	.align		4
        /*0038*/ 	.byte	0x04, 0x1c
        /*003a*/ 	.short	(.L_63 - .L_62)


	//   ....[0]....
.L_62:
        /*003c*/ 	.word	0x000000b0


	//   ....[1]....
        /*0040*/ 	.word	0x00000230


	//----- nvinfo : EIATTR_CBANK_PARAM_SIZE
	.align		4
.L_63:
        /*0044*/ 	.byte	0x03, 0x19
        /*0046*/ 	.short	0x0010


	//----- nvinfo : EIATTR_PARAM_CBANK
	.align		4
        /*0048*/ 	.byte	0x04, 0x0a
        /*004a*/ 	.short	(.L_65 - .L_64)
	.align		4
.L_64:
        /*004c*/ 	.word	index@(.nv.constant0._Z12pool1_kernelPKfPf)
        /*0050*/ 	.short	0x0380
        /*0052*/ 	.short	0x0010


	//----- nvinfo : EIATTR_SW_WAR
	.align		4
.L_65:
        /*0054*/ 	.byte	0x04, 0x36
        /*0056*/ 	.short	(.L_67 - .L_66)
.L_66:
        /*0058*/ 	.word	0x00000008
.L_67:


//--------------------- .nv.info._Z12conv1_kernelPKfS0_S0_Pf --------------------------
	.section	.nv.info._Z12conv1_kernelPKfS0_S0_Pf,"",@"SHT_CUDA_INFO"
	.sectionflags	@""
	.align	4


	//----- nvinfo : EIATTR_CUDA_API_VERSION
	.align		4
        /*0000*/ 	.byte	0x04, 0x37
        /*0002*/ 	.short	(.L_69 - .L_68)
.L_68:
        /*0004*/ 	.word	0x00000082


	//----- nvinfo : EIATTR_KPARAM_INFO
	.align		4
.L_69:
        /*0008*/ 	.byte	0x04, 0x17
        /*000a*/ 	.short	(.L_71 - .L_70)
.L_70:
        /*000c*/ 	.word	0x00000000
        /*0010*/ 	.short	0x0003
        /*0012*/ 	.short	0x0018
        /*0014*/ 	.byte	0x00, 0xf5, 0x21, 0x00


	//----- nvinfo : EIATTR_KPARAM_INFO
	.align		4
.L_71:
        /*0018*/ 	.byte	0x04, 0x17
        /*001a*/ 	.short	(.L_73 - .L_72)
.L_72:
        /*001c*/ 	.word	0x00000000
        /*0020*/ 	.short	0x0002
        /*0022*/ 	.short	0x0010
        /*0024*/ 	.byte	0x00, 0xf5, 0x21, 0x00


	//----- nvinfo : EIATTR_KPARAM_INFO
	.align		4
.L_73:
        /*0028*/ 	.byte	0x04, 0x17
        /*002a*/ 	.short	(.L_75 - .L_74)
.L_74:
        /*002c*/ 	.word	0x00000000
        /*0030*/ 	.short	0x0001
        /*0032*/ 	.short	0x0008
        /*0034*/ 	.byte	0x00, 0xf5, 0x21, 0x00


	//----- nvinfo : EIATTR_KPARAM_INFO
	.align		4
.L_75:
        /*0038*/ 	.byte	0x04, 0x17
        /*003a*/ 	.short	(.L_77 - .L_76)
.L_76:
        /*003c*/ 	.word	0x00000000
        /*0040*/ 	.short	0x0000
        /*0042*/ 	.short	0x0000
        /*0044*/ 	.byte	0x00, 0xf5, 0x21, 0x00


	//----- nvinfo : EIATTR_SPARSE_MMA_MASK
	.align		4
.L_77:
        /*0048*/ 	.byte	0x03, 0x50
        /*004a*/ 	.short	0x0000


	//----- nvinfo : EIATTR_MAXREG_COUNT
	.align		4
        /*004c*/ 	.byte	0x03, 0x1b
        /*004e*/ 	.short	0x00ff


	//----- nvinfo : EIATTR_MERCURY_ISA_VERSION
	.align		4
        /*0050*/ 	.byte	0x03, 0x5f
        /*0052*/ 	.short	0x0101


	//----- nvinfo : EIATTR_VRC_CTA_INIT_COUNT
	.align		4
        /*0054*/ 	.byte	0x02, 0x4a
	.zero		1
	.zero		1


	//----- nvinfo : EIATTR_EXIT_INSTR_OFFSETS
	.align		4
        /*0058*/ 	.byte	0x04, 0x1c
        /*005a*/ 	.short	(.L_79 - .L_78)


	//   ....[0]....
.L_78:
        /*005c*/ 	.word	0x000000b0


	//   ....[1]....
        /*0060*/ 	.word	0x00000690


	//----- nvinfo : EIATTR_CBANK_PARAM_SIZE
	.align		4
.L_79:
        /*0064*/ 	.byte	0x03, 0x19
        /*0066*/ 	.short	0x0020


	//----- nvinfo : EIATTR_PARAM_CBANK
	.align		4
        /*0068*/ 	.byte	0x04, 0x0a
        /*006a*/ 	.short	(.L_81 - .L_80)
	.align		4
.L_80:
        /*006c*/ 	.word	index@(.nv.constant0._Z12conv1_kernelPKfS0_S0_Pf)
        /*0070*/ 	.short	0x0380
        /*0072*/ 	.short	0x0020


	//----- nvinfo : EIATTR_SW_WAR
	.align		4
.L_81:
        /*0074*/ 	.byte	0x04, 0x36
        /*0076*/ 	.short	(.L_83 - .L_82)
.L_82:
        /*0078*/ 	.word	0x00000008
.L_83:


//--------------------- .nv.info._Z12conv2_kernelPKfS0_S0_Pf --------------------------
	.section	.nv.info._Z12conv2_kernelPKfS0_S0_Pf,"",@"SHT_CUDA_INFO"
	.sectionflags	@""
	.align	4


	//----- nvinfo : EIATTR_CUDA_API_VERSION
	.align		4
        /*0000*/ 	.byte	0x04, 0x37
        /*0002*/ 	.short	(.L_85 - .L_84)
.L_84:
        /*0004*/ 	.word	0x00000082


	//----- nvinfo : EIATTR_KPARAM_INFO
	.align		4
.L_85:
        /*0008*/ 	.byte	0x04, 0x17
        /*000a*/ 	.short	(.L_87 - .L_86)
.L_86:
        /*000c*/ 	.word	0x00000000
        /*0010*/ 	.short	0x0003
        /*0012*/ 	.short	0x0018
        /*0014*/ 	.byte	0x00, 0xf5, 0x21, 0x00


	//----- nvinfo : EIATTR_KPARAM_INFO
	.align		4
.L_87:
        /*0018*/ 	.byte	0x04, 0x17
        /*001a*/ 	.short	(.L_89 - .L_88)
.L_88:
        /*001c*/ 	.word	0x00000000
        /*0020*/ 	.short	0x0002
        /*0022*/ 	.short	0x0010
        /*0024*/ 	.byte	0x00, 0xf5, 0x21, 0x00


	//----- nvinfo : EIATTR_KPARAM_INFO
	.align		4
.L_89:
        /*0028*/ 	.byte	0x04, 0x17
        /*002a*/ 	.short	(.L_91 - .L_90)
.L_90:
        /*002c*/ 	.word	0x00000000
        /*0030*/ 	.short	0x0001
        /*0032*/ 	.short	0x0008
        /*0034*/ 	.byte	0x00, 0xf5, 0x21, 0x00


	//----- nvinfo : EIATTR_KPARAM_INFO
	.align		4
.L_91:
        /*0038*/ 	.byte	0x04, 0x17
        /*003a*/ 	.short	(.L_93 - .L_92)
.L_92:
        /*003c*/ 	.word	0x00000000
        /*0040*/ 	.short	0x0000
        /*0042*/ 	.short	0x0000
        /*0044*/ 	.byte	0x00, 0xf5, 0x21, 0x00


	//----- nvinfo : EIATTR_SPARSE_MMA_MASK
	.align		4
.L_93:
        /*0048*/ 	.byte	0x03, 0x50
        /*004a*/ 	.short	0x0000


	//----- nvinfo : EIATTR_MAXREG_COUNT
	.align		4
        /*004c*/ 	.byte	0x03, 0x1b
        /*004e*/ 	.short	0x00ff


	//----- nvinfo : EIATTR_MERCURY_ISA_VERSION
	.align		4
        /*0050*/ 	.byte	0x03, 0x5f
        /*0052*/ 	.short	0x0101


	//----- nvinfo : EIATTR_VRC_CTA_INIT_COUNT
	.align		4
        /*0054*/ 	.byte	0x02, 0x4a
	.zero		1
	.zero		1


	//----- nvinfo : EIATTR_EXIT_INSTR_OFFSETS
	.align		4
        /*0058*/ 	.byte	0x04, 0x1c
        /*005a*/ 	.short	(.L_95 - .L_94)


	//   ....[0]....
.L_94:
        /*005c*/ 	.word	0x000000b0


	//   ....[1]....
        /*0060*/ 	.word	0x00000760


	//----- nvinfo : EIATTR_CBANK_PARAM_SIZE
	.align		4
.L_95:
        /*0064*/ 	.byte	0x03, 0x19
        /*0066*/ 	.short	0x0020


	//----- nvinfo : EIATTR_PARAM_CBANK
	.align		4
        /*0068*/ 	.byte	0x04, 0x0a
        /*006a*/ 	.short	(.L_97 - .L_96)
	.align		4
.L_96:
        /*006c*/ 	.word	index@(.nv.constant0._Z12conv2_kernelPKfS0_S0_Pf)
        /*0070*/ 	.short	0x0380
        /*0072*/ 	.short	0x0020


	//----- nvinfo : EIATTR_SW_WAR
	.align		4
.L_97:
        /*0074*/ 	.byte	0x04, 0x36
        /*0076*/ 	.short	(.L_99 - .L_98)
.L_98:
        /*0078*/ 	.word	0x00000008
.L_99:


//--------------------- .nv.info._Z12pool2_kernelPKfPf --------------------------
	.section	.nv.info._Z12pool2_kernelPKfPf,"",@"SHT_CUDA_INFO"
	.sectionflags	@""
	.align	4


	//----- nvinfo : EIATTR_CUDA_API_VERSION
	.align		4
        /*0000*/ 	.byte	0x04, 0x37
        /*0002*/ 	.short	(.L_101 - .L_100)
.L_100:
        /*0004*/ 	.word	0x00000082


	//----- nvinfo : EIATTR_KPARAM_INFO
	.align		4
.L_101:
        /*0008*/ 	.byte	0x04, 0x17
        /*000a*/ 	.short	(.L_103 - .L_102)
.L_102:
        /*000c*/ 	.word	0x00000000
        /*0010*/ 	.short	0x0001
        /*0012*/ 	.short	0x0008
        /*0014*/ 	.byte	0x00, 0xf5, 0x21, 0x00


	//----- nvinfo : EIATTR_KPARAM_INFO
	.align		4
.L_103:
        /*0018*/ 	.byte	0x04, 0x17
        /*001a*/ 	.short	(.L_105 - .L_104)
.L_104:
        /*001c*/ 	.word	0x00000000
        /*0020*/ 	.short	0x0000
        /*0022*/ 	.short	0x0000
        /*0024*/ 	.byte	0x00, 0xf5, 0x21, 0x00


	//----- nvinfo : EIATTR_SPARSE_MMA_MASK
	.align		4
.L_105:
        /*0028*/ 	.byte	0x03, 0x50
        /*002a*/ 	.short	0x0000


	//----- nvinfo : EIATTR_MAXREG_COUNT
	.align		4
        /*002c*/ 	.byte	0x03, 0x1b
        /*002e*/ 	.short	0x00ff


	//----- nvinfo : EIATTR_MERCURY_ISA_VERSION
	.align		4
        /*0030*/ 	.byte	0x03, 0x5f
        /*0032*/ 	.short	0x0101


	//----- nvinfo : EIATTR_VRC_CTA_INIT_COUNT
	.align		4
        /*0034*/ 	.byte	0x02, 0x4a
	.zero		1
	.zero		1


	//----- nvinfo : EIATTR_EXIT_INSTR_OFFSETS
	.align		4
        /*0038*/ 	.byte	0x04, 0x1c
        /*003a*/ 	.short	(.L_107 - .L_106)


	//   ....[0]....
.L_106:
        /*003c*/ 	.word	0x000000b0


	//   ....[1]....
        /*0040*/ 	.word	0x00000230


	//----- nvinfo : EIATTR_CBANK_PARAM_SIZE
	.align		4
.L_107:
        /*0044*/ 	.byte	0x03, 0x19
        /*0046*/ 	.short	0x0010


	//----- nvinfo : EIATTR_PARAM_CBANK
	.align		4
        /*0048*/ 	.byte	0x04, 0x0a
        /*004a*/ 	.short	(.L_109 - .L_108)
	.align		4
.L_108:
        /*004c*/ 	.word	index@(.nv.constant0._Z12pool2_kernelPKfPf)
        /*0050*/ 	.short	0x0380
        /*0052*/ 	.short	0x0010


	//----- nvinfo : EIATTR_SW_WAR
	.align		4
.L_109:
        /*0054*/ 	.byte	0x04, 0x36
        /*0056*/ 	.short	(.L_111 - .L_110)
.L_110:
        /*0058*/ 	.word	0x00000008
.L_111:


//--------------------- .nv.info._Z13flatten_pool2PKfPf --------------------------
	.section	.nv.info._Z13flatten_pool2PKfPf,"",@"SHT_CUDA_INFO"
	.sectionflags	@""
	.align	4


	//----- nvinfo : EIATTR_CUDA_API_VERSION
	.align		4
        /*0000*/ 	.byte	0x04, 0x37
        /*0002*/ 	.short	(.L_113 - .L_112)
.L_112:
        /*0004*/ 	.word	0x00000082


	//----- nvinfo : EIATTR_KPARAM_INFO
	.align		4
.L_113:
        /*0008*/ 	.byte	0x04, 0x17
        /*000a*/ 	.short	(.L_115 - .L_114)
.L_114:
        /*000c*/ 	.word	0x00000000
        /*0010*/ 	.short	0x0001
        /*0012*/ 	.short	0x0008
        /*0014*/ 	.byte	0x00, 0xf5, 0x21, 0x00


	//----- nvinfo : EIATTR_KPARAM_INFO
	.align		4
.L_115:
        /*0018*/ 	.byte	0x04, 0x17
        /*001a*/ 	.short	(.L_117 - .L_116)
.L_116:
        /*001c*/ 	.word	0x00000000
        /*0020*/ 	.short	0x0000
        /*0022*/ 	.short	0x0000
        /*0024*/ 	.byte	0x00, 0xf5, 0x21, 0x00


	//----- nvinfo : EIATTR_SPARSE_MMA_MASK
	.align		4
.L_117:
        /*0028*/ 	.byte	0x03, 0x50
        /*002a*/ 	.short	0x0000


	//----- nvinfo : EIATTR_MAXREG_COUNT
	.align		4
        /*002c*/ 	.byte	0x03, 0x1b
        /*002e*/ 	.short	0x00ff


	//----- nvinfo : EIATTR_MERCURY_ISA_VERSION
	.align		4
        /*0030*/ 	.byte	0x03, 0x5f
        /*0032*/ 	.short	0x0101


	//----- nvinfo : EIATTR_VRC_CTA_INIT_COUNT
	.align		4
        /*0034*/ 	.byte	0x02, 0x4a
	.zero		1
	.zero		1


	//----- nvinfo : EIATTR_EXIT_INSTR_OFFSETS
	.align		4
        /*0038*/ 	.byte	0x04, 0x1c
        /*003a*/ 	.short	(.L_119 - .L_118)


	//   ....[0]....
.L_118:
        /*003c*/ 	.word	0x00000060


	//   ....[1]....
        /*0040*/ 	.word	0x000000e0


	//----- nvinfo : EIATTR_CBANK_PARAM_SIZE
	.align		4
.L_119:
        /*0044*/ 	.byte	0x03, 0x19
        /*0046*/ 	.short	0x0010


	//----- nvinfo : EIATTR_PARAM_CBANK
	.align		4
        /*0048*/ 	.byte	0x04, 0x0a
        /*004a*/ 	.short	(.L_121 - .L_120)
	.align		4
.L_120:
        /*004c*/ 	.word	index@(.nv.constant0._Z13flatten_pool2PKfPf)
        /*0050*/ 	.short	0x0380
        /*0052*/ 	.short	0x0010


	//----- nvinfo : EIATTR_SW_WAR
	.align		4
.L_121:
        /*0054*/ 	.byte	0x04, 0x36
        /*0056*/ 	.short	(.L_123 - .L_122)
.L_122:
        /*0058*/ 	.word	0x00000008
.L_123:


//--------------------- .nv.info._Z10fc1_kernelPKfS0_S0_Pf --------------------------
	.section	.nv.info._Z10fc1_kernelPKfS0_S0_Pf,"",@"SHT_CUDA_INFO"
	.sectionflags	@""
	.align	4


	//----- nvinfo : EIATTR_CUDA_API_VERSION
	.align		4
        /*0000*/ 	.byte	0x04, 0x37
        /*0002*/ 	.short	(.L_125 - .L_124)
.L_124:
        /*0004*/ 	.word	0x00000082


	//----- nvinfo : EIATTR_KPARAM_INFO
	.align		4
.L_125:
        /*0008*/ 	.byte	0x04, 0x17
        /*000a*/ 	.short	(.L_127 - .L_126)
.L_126:
        /*000c*/ 	.word	0x00000000
        /*0010*/ 	.short	0x0003
        /*0012*/ 	.short	0x0018
        /*0014*/ 	.byte	0x00, 0xf5, 0x21, 0x00


	//----- nvinfo : EIATTR_KPARAM_INFO
	.align		4
.L_127:
        /*0018*/ 	.byte	0x04, 0x17
        /*001a*/ 	.short	(.L_129 - .L_128)
.L_128:
        /*001c*/ 	.word	0x00000000
        /*0020*/ 	.short	0x0002
        /*0022*/ 	.short	0x0010
        /*0024*/ 	.byte	0x00, 0xf5, 0x21, 0x00


	//----- nvinfo : EIATTR_KPARAM_INFO
	.align		4
.L_129:
        /*0028*/ 	.byte	0x04, 0x17
        /*002a*/ 	.short	(.L_131 - .L_130)
.L_130:
        /*002c*/ 	.word	0x00000000
        /*0030*/ 	.short	0x0001
        /*0032*/ 	.short	0x0008
        /*0034*/ 	.byte	0x00, 0xf5, 0x21, 0x00


	//----- nvinfo : EIATTR_KPARAM_INFO
	.align		4
.L_131:
        /*0038*/ 	.byte	0x04, 0x17
        /*003a*/ 	.short	(.L_133 - .L_132)
.L_132:
        /*003c*/ 	.word	0x00000000
        /*0040*/ 	.short	0x0000
        /*0042*/ 	.short	0x0000
        /*0044*/ 	.byte	0x00, 0xf5, 0x21, 0x00


	//----- nvinfo : EIATTR_SPARSE_MMA_MASK
	.align		4
.L_133:
        /*0048*/ 	.byte	0x03, 0x50
        /*004a*/ 	.short	0x0000


	//----- nvinfo : EIATTR_MAXREG_COUNT
	.align		4
        /*004c*/ 	.byte	0x03, 0x1b
        /*004e*/ 	.short	0x00ff


	//----- nvinfo : EIATTR_MERCURY_ISA_VERSION
	.align		4
        /*0050*/ 	.byte	0x03, 0x5f
        /*0052*/ 	.short	0x0101


	//----- nvinfo : EIATTR_VRC_CTA_INIT_COUNT
	.align		4
        /*0054*/ 	.byte	0x02, 0x4a
	.zero		1
	.zero		1


	//----- nvinfo : EIATTR_EXIT_INSTR_OFFSETS
	.align		4
        /*0058*/ 	.byte	0x04, 0x1c
        /*005a*/ 	.short	(.L_135 - .L_134)


	//   ....[0]....
.L_134:
        /*005c*/ 	.word	0x00000060


	//   ....[1]....
        /*0060*/ 	.word	0x00000530


	//----- nvinfo : EIATTR_CBANK_PARAM_SIZE
	.align		4
.L_135:
        /*0064*/ 	.byte	0x03, 0x19
        /*0066*/ 	.short	0x0020


	//----- nvinfo : EIATTR_PARAM_CBANK
	.align		4
        /*0068*/ 	.byte	0x04, 0x0a
        /*006a*/ 	.short	(.L_137 - .L_136)
	.align		4
.L_136:
        /*006c*/ 	.word	index@(.nv.constant0._Z10fc1_kernelPKfS0_S0_Pf)
        /*0070*/ 	.short	0x0380
        /*0072*/ 	.short	0x0020


	//----- nvinfo : EIATTR_SW_WAR
	.align		4
.L_137:
        /*0074*/ 	.byte	0x04, 0x36
        /*0076*/ 	.short	(.L_139 - .L_138)
.L_138:
        /*0078*/ 	.word	0x00000008
.L_139:


//--------------------- .nv.info._Z10fc2_kernelPKfS0_S0_Pf --------------------------
	.section	.nv.info._Z10fc2_kernelPKfS0_S0_Pf,"",@"SHT_CUDA_INFO"
	.sectionflags	@""
	.align	4


	//----- nvinfo : EIATTR_CUDA_API_VERSION
	.align		4
        /*0000*/ 	.byte	0x04, 0x37
        /*0002*/ 	.short	(.L_141 - .L_140)
.L_140:
        /*0004*/ 	.word	0x00000082


	//----- nvinfo : EIATTR_KPARAM_INFO
	.align		4
.L_141:
        /*0008*/ 	.byte	0x04, 0x17
        /*000a*/ 	.short	(.L_143 - .L_142)
.L_142:
        /*000c*/ 	.word	0x00000000
        /*0010*/ 	.short	0x0003
        /*0012*/ 	.short	0x0018
        /*0014*/ 	.byte	0x00, 0xf5, 0x21, 0x00


	//----- nvinfo : EIATTR_KPARAM_INFO
	.align		4
.L_143:
        /*0018*/ 	.byte	0x04, 0x17
        /*001a*/ 	.short	(.L_145 - .L_144)
.L_144:
        /*001c*/ 	.word	0x00000000
        /*0020*/ 	.short	0x0002
        /*0022*/ 	.short	0x0010
        /*0024*/ 	.byte	0x00, 0xf5, 0x21, 0x00


	//----- nvinfo : EIATTR_KPARAM_INFO
	.align		4
.L_145:
        /*0028*/ 	.byte	0x04, 0x17
        /*002a*/ 	.short	(.L_147 - .L_146)
.L_146:
        /*002c*/ 	.word	0x00000000
        /*0030*/ 	.short	0x0001
        /*0032*/ 	.short	0x0008
        /*0034*/ 	.byte	0x00, 0xf5, 0x21, 0x00


	//----- nvinfo : EIATTR_KPARAM_INFO
	.align		4
.L_147:
        /*0038*/ 	.byte	0x04, 0x17
        /*003a*/ 	.short	(.L_149 - .L_148)
.L_148:
        /*003c*/ 	.word	0x00000000
        /*0040*/ 	.short	0x0000
        /*0042*/ 	.short	0x0000
        /*0044*/ 	.byte	0x00, 0xf5, 0x21, 0x00


	//----- nvinfo : EIATTR_SPARSE_MMA_MASK
	.align		4
.L_149:
        /*0048*/ 	.byte	0x03, 0x50
        /*004a*/ 	.short	0x0000


	//----- nvinfo : EIATTR_MAXREG_COUNT
	.align		4
        /*004c*/ 	.byte	0x03, 0x1b
        /*004e*/ 	.short	0x00ff


	//----- nvinfo : EIATTR_MERCURY_ISA_VERSION
	.align		4
        /*0050*/ 	.byte	0x03, 0x5f
        /*0052*/ 	.short	0x0101


	//----- nvinfo : EIATTR_VRC_CTA_INIT_COUNT
	.align		4
        /*0054*/ 	.byte	0x02, 0x4a
	.zero		1
	.zero		1


	//----- nvinfo : EIATTR_EXIT_INSTR_OFFSETS
	.align		4
        /*0058*/ 	.byte	0x04, 0x1c
        /*005a*/ 	.short	(.L_151 - .L_150)


	//   ....[0]....
.L_150:
        /*005c*/ 	.word	0x00000060


	//   ....[1]....
        /*0060*/ 	.word	0x00000f20


	//----- nvinfo : EIATTR_CBANK_PARAM_SIZE
	.align		4
.L_151:
        /*0064*/ 	.byte	0x03, 0x19
        /*0066*/ 	.short	0x0020


	//----- nvinfo : EIATTR_PARAM_CBANK
	.align		4
        /*0068*/ 	.byte	0x04, 0x0a
        /*006a*/ 	.short	(.L_153 - .L_152)
	.align		4
.L_152:
        /*006c*/ 	.word	index@(.nv.constant0._Z10fc2_kernelPKfS0_S0_Pf)
        /*0070*/ 	.short	0x0380
        /*0072*/ 	.short	0x0020


	//----- nvinfo : EIATTR_SW_WAR
	.align		4
.L_153:
        /*0074*/ 	.byte	0x04, 0x36
        /*0076*/ 	.short	(.L_155 - .L_154)
.L_154:
        /*0078*/ 	.word	0x00000008
.L_155:


//--------------------- .nv.info._Z10fc3_kernelPKfS0_S0_Pf --------------------------
	.section	.nv.info._Z10fc3_kernelPKfS0_S0_Pf,"",@"SHT_CUDA_INFO"
	.sectionflags	@""
	.align	4


	//----- nvinfo : EIATTR_CUDA_API_VERSION
	.align		4
        /*0000*/ 	.byte	0x04, 0x37
        /*0002*/ 	.short	(.L_157 - .L_156)
.L_156:
        /*0004*/ 	.word	0x00000082


	//----- nvinfo : EIATTR_KPARAM_INFO
	.align		4
.L_157:
        /*0008*/ 	.byte	0x04, 0x17
        /*000a*/ 	.short	(.L_159 - .L_158)
.L_158:
        /*000c*/ 	.word	0x00000000
        /*0010*/ 	.short	0x0003
        /*0012*/ 	.short	0x0018
        /*0014*/ 	.byte	0x00, 0xf5, 0x21, 0x00


	//----- nvinfo : EIATTR_KPARAM_INFO
	.align		4
.L_159:
        /*0018*/ 	.byte	0x04, 0x17
        /*001a*/ 	.short	(.L_161 - .L_160)
.L_160:
        /*001c*/ 	.word	0x00000000
        /*0020*/ 	.short	0x0002
        /*0022*/ 	.short	0x0010
        /*0024*/ 	.byte	0x00, 0xf5, 0x21, 0x00


	//----- nvinfo : EIATTR_KPARAM_INFO
	.align		4
.L_161:
        /*0028*/ 	.byte	0x04, 0x17
        /*002a*/ 	.short	(.L_163 - .L_162)
.L_162:
        /*002c*/ 	.word	0x00000000
        /*0030*/ 	.short	0x0001
        /*0032*/ 	.short	0x0008
        /*0034*/ 	.byte	0x00, 0xf5, 0x21, 0x00


	//----- nvinfo : EIATTR_KPARAM_INFO
	.align		4
.L_163:
        /*0038*/ 	.byte	0x04, 0x17
        /*003a*/ 	.short	(.L_165 - .L_164)
.L_164:
        /*003c*/ 	.word	0x00000000
        /*0040*/ 	.short	0x0000
        /*0042*/ 	.short	0x0000
        /*0044*/ 	.byte	0x00, 0xf5, 0x21, 0x00


	//----- nvinfo : EIATTR_SPARSE_MMA_MASK
	.align		4
.L_165:
        /*0048*/ 	.byte	0x03, 0x50
        /*004a*/ 	.short	0x0000


	//----- nvinfo : EIATTR_MAXREG_COUNT
	.align		4
        /*004c*/ 	.byte	0x03, 0x1b
        /*004e*/ 	.short	0x00ff


	//----- nvinfo : EIATTR_MERCURY_ISA_VERSION
	.align		4
        /*0050*/ 	.byte	0x03, 0x5f
        /*0052*/ 	.short	0x0101


	//----- nvinfo : EIATTR_VRC_CTA_INIT_COUNT
	.align		4
        /*0054*/ 	.byte	0x02, 0x4a
	.zero		1
	.zero		1


	//----- nvinfo : EIATTR_EXIT_INSTR_OFFSETS
	.align		4
        /*0058*/ 	.byte	0x04, 0x1c
        /*005a*/ 	.short	(.L_167 - .L_166)


	//   ....[0]....
.L_166:
        /*005c*/ 	.word	0x00000060


	//   ....[1]....
        /*0060*/ 	.word	0x000013b0


	//----- nvinfo : EIATTR_CBANK_PARAM_SIZE
	.align		4
.L_167:
        /*0064*/ 	.byte	0x03, 0x19
        /*0066*/ 	.short	0x0020


	//----- nvinfo : EIATTR_PARAM_CBANK
	.align		4
        /*0068*/ 	.byte	0x04, 0x0a
        /*006a*/ 	.short	(.L_169 - .L_168)
	.align		4
.L_168:
        /*006c*/ 	.word	index@(.nv.constant0._Z10fc3_kernelPKfS0_S0_Pf)
        /*0070*/ 	.short	0x0380
        /*0072*/ 	.short	0x0020


	//----- nvinfo : EIATTR_SW_WAR
	.align		4
.L_169:
        /*0074*/ 	.byte	0x04, 0x36
        /*0076*/ 	.short	(.L_171 - .L_170)
.L_170:
        /*0078*/ 	.word	0x00000008
.L_171:


//--------------------- .nv.info._Z14softmax_kernelPKfPfi --------------------------
	.section	.nv.info._Z14softmax_kernelPKfPfi,"",@"SHT_CUDA_INFO"
	.sectionflags	@""
	.align	4


	//----- nvinfo : EIATTR_CUDA_API_VERSION
	.align		4
        /*0000*/ 	.byte	0x04, 0x37
        /*0002*/ 	.short	(.L_173 - .L_172)
.L_172:
        /*0004*/ 	.word	0x00000082


	//----- nvinfo : EIATTR_KPARAM_INFO
	.align		4
.L_173:
        /*0008*/ 	.byte	0x04, 0x17
        /*000a*/ 	.short	(.L_175 - .L_174)
.L_174:
        /*000c*/ 	.word	0x00000000
        /*0010*/ 	.short	0x0002
        /*0012*/ 	.short	0x0010
        /*0014*/ 	.byte	0x00, 0xf0, 0x11, 0x00


	//----- nvinfo : EIATTR_KPARAM_INFO
	.align		4
.L_175:
        /*0018*/ 	.byte	0x04, 0x17
        /*001a*/ 	.short	(.L_177 - .L_176)
.L_176:
        /*001c*/ 	.word	0x00000000
        /*0020*/ 	.short	0x0001
        /*0022*/ 	.short	0x0008
        /*0024*/ 	.byte	0x00, 0xf5, 0x21, 0x00


	//----- nvinfo : EIATTR_KPARAM_INFO
	.align		4
.L_177:
        /*0028*/ 	.byte	0x04, 0x17
        /*002a*/ 	.short	(.L_179 - .L_178)
.L_178:
        /*002c*/ 	.word	0x00000000
        /*0030*/ 	.short	0x0000
        /*0032*/ 	.short	0x0000
        /*0034*/ 	.byte	0x00, 0xf5, 0x21, 0x00


	//----- nvinfo : EIATTR_SPARSE_MMA_MASK
	.align		4
.L_179:
        /*0038*/ 	.byte	0x03, 0x50
        /*003a*/ 	.short	0x0000


	//----- nvinfo : EIATTR_MAXREG_COUNT
	.align		4
        /*003c*/ 	.byte	0x03, 0x1b
        /*003e*/ 	.short	0x00ff


	//----- nvinfo : EIATTR_NUM_BARRIERS
	.align		4
        /*0040*/ 	.byte	0x02, 0x4c
        /*0042*/ 	.byte	0x01
	.zero		1


	//----- nvinfo : EIATTR_MERCURY_ISA_VERSION
	.align		4
        /*0044*/ 	.byte	0x03, 0x5f
        /*0046*/ 	.short	0x0101


	//----- nvinfo : EIATTR_VRC_CTA_INIT_COUNT
	.align		4
        /*0048*/ 	.byte	0x02, 0x4a
	.zero		1
	.zero		1


	//----- nvinfo : EIATTR_EXIT_INSTR_OFFSETS
	.align		4
        /*004c*/ 	.byte	0x04, 0x1c
        /*004e*/ 	.short	(.L_181 - .L_180)


	//   ....[0]....
.L_180:
        /*0050*/ 	.word	0x000019c0


	//   ....[1]....
        /*0054*/ 	.word	0x00001b20


	//----- nvinfo : EIATTR_CRS_STACK_SIZE
	.align		4
.L_181:
        /*0058*/ 	.byte	0x04, 0x1e
        /*005a*/ 	.short	(.L_183 - .L_182)
.L_182:
        /*005c*/ 	.word	0x00000000


	//----- nvinfo : EIATTR_CBANK_PARAM_SIZE
	.align		4
.L_183:
        /*0060*/ 	.byte	0x03, 0x19
        /*0062*/ 	.short	0x0014


	//----- nvinfo : EIATTR_PARAM_CBANK
	.align		4
        /*0064*/ 	.byte	0x04, 0x0a
        /*0066*/ 	.short	(.L_185 - .L_184)
	.align		4
.L_184:
        /*0068*/ 	.word	index@(.nv.constant0._Z14softmax_kernelPKfPfi)
        /*006c*/ 	.short	0x0380
        /*006e*/ 	.short	0x0014


	//----- nvinfo : EIATTR_SW_WAR
	.align		4
.L_185:
        /*0070*/ 	.byte	0x04, 0x36
        /*0072*/ 	.short	(.L_187 - .L_186)
.L_186:
        /*0074*/ 	.word	0x00000008
.L_187:


//--------------------- .nv.callgraph             --------------------------
	.section	.nv.callgraph,"",@"SHT_CUDA_CALLGRAPH"
	.align	4
	.sectionentsize	8
	.align		4
        /*0000*/ 	.word	0x00000000
	.align		4
        /*0004*/ 	.word	0xffffffff
	.align		4
        /*0008*/ 	.word	0x00000000
	.align		4
        /*000c*/ 	.word	0xfffffffe
	.align		4
        /*0010*/ 	.word	0x00000000
	.align		4
        /*0014*/ 	.word	0xfffffffd
	.align		4
        /*0018*/ 	.word	0x00000000
	.align		4
        /*001c*/ 	.word	0xfffffffc


//--------------------- .text._Z12pool1_kernelPKfPf --------------------------
	.section	.text._Z12pool1_kernelPKfPf,"ax",@progbits
	.align	128
        .global         _Z12pool1_kernelPKfPf
        .type           _Z12pool1_kernelPKfPf,@function
        .size           _Z12pool1_kernelPKfPf,(.L_x_43 - _Z12pool1_kernelPKfPf)
        .other          _Z12pool1_kernelPKfPf,@"STO_CUDA_ENTRY STV_DEFAULT"
_Z12pool1_kernelPKfPf:
.text._Z12pool1_kernelPKfPf:
[----:B------:R-:W-:Y:S01]  /*0000*/  LDC R1, c[0x0][0x37c] ;  /* 0x0000df00ff017b82 */ /* 0x000fe20000000800 */
[----:B------:R-:W0:Y:S07]  /*0010*/  S2R R5, SR_TID.X ;  /* 0x0000000000057919 */ /* 0x000e2e0000002100 */
[----:B------:R-:W1:Y:S01]  /*0020*/  LDC R0, c[0x0][0x364] ;  /* 0x0000d900ff007b82 */ /* 0x000e620000000800 */
[----:B------:R-:W1:Y:S07]  /*0030*/  S2R R3, SR_TID.Y ;  /* 0x0000000000037919 */ /* 0x000e6e0000002200 */
[----:B------:R-:W0:Y:S08]  /*0040*/  S2UR UR5, SR_CTAID.X ;  /* 0x00000000000579c3 */ /* 0x000e300000002500 */
[----:B------:R-:W0:Y:S08]  /*0050*/  LDC R6, c[0x0][0x360] ;  /* 0x0000d800ff067b82 */ /* 0x000e300000000800 */
[----:B------:R-:W1:Y:S01]  /*0060*/  S2UR UR4, SR_CTAID.Y ;  /* 0x00000000000479c3 */ /* 0x000e620000002600 */
[----:B0-----:R-:W-:-:S05]  /*0070*/  IMAD R6, R6, UR5, R5 ;  /* 0x0000000506067c24 */ /* 0x001fca000f8e0205 */
[----:B------:R-:W-:Y:S01]  /*0080*/  ISETP.GT.AND P0, PT, R6, 0xb, PT ;  /* 0x0000000b0600780c */ /* 0x000fe20003f04270 */
[----:B-1----:R-:W-:-:S05]  /*0090*/  IMAD R0, R0, UR4, R3 ;  /* 0x0000000400007c24 */ /* 0x002fca000f8e0203 */
[----:B------:R-:W-:-:S13]  /*00a0*/  ISETP.GT.U32.OR P0, PT, R0, 0xb, P0 ;  /* 0x0000000b0000780c */ /* 0x000fda0000704470 */
[----:B------:R-:W-:Y:S05]  /*00b0*/  @P0 EXIT ;  /* 0x000000000000094d */ /* 0x000fea0003800000 */
[----:B------:R-:W0:Y:S01]  /*00c0*/  S2R R9, SR_CTAID.Z ;  /* 0x0000000000097919 */ /* 0x000e220000002700 */
[----:B------:R-:W1:Y:S01]  /*00d0*/  LDC.64 R2, c[0x0][0x380] ;  /* 0x0000e000ff027b82 */ /* 0x000e620000000a00 */
[----:B------:R-:W2:Y:S01]  /*00e0*/  LDCU.64 UR4, c[0x0][0x358] ;  /* 0x00006b00ff0477ac */ /* 0x000ea20008000a00 */
[----:B0-----:R-:W-:-:S04]  /*00f0*/  IMAD R5, R9, 0x120, R6 ;  /* 0x0000012009057824 */ /* 0x001fc800078e0206 */
[----:B------:R-:W-:-:S05]  /*0100*/  IMAD R5, R0, 0x18, R5 ;  /* 0x0000001800057824 */ /* 0x000fca00078e0205 */
[----:B------:R-:W-:-:S05]  /*0110*/  SHF.L.U32 R5, R5, 0x1, RZ ;  /* 0x0000000105057819 */ /* 0x000fca00000006ff */
[----:B-1----:R-:W-:Y:S02]  /*0120*/  IMAD.WIDE R2, R5, 0x4, R2 ;  /* 0x0000000405027825 */ /* 0x002fe400078e0202 */
[----:B------:R-:W0:Y:S03]  /*0130*/  LDC.64 R4, c[0x0][0x388] ;  /* 0x0000e200ff047b82 */ /* 0x000e260000000a00 */
[----:B--2---:R-:W2:Y:S04]  /*0140*/  LDG.E R7, desc[UR4][R2.64] ;  /* 0x0000000402077981 */ /* 0x004ea8000c1e1900 */
[----:B------:R-:W3:Y:S04]  /*0150*/  LDG.E R8, desc[UR4][R2.64+0x4] ;  /* 0x0000040402087981 */ /* 0x000ee8000c1e1900 */
[----:B------:R-:W4:Y:S04]  /*0160*/  LDG.E R10, desc[UR4][R2.64+0x60] ;  /* 0x00006004020a7981 */ /* 0x000f28000c1e1900 */
[----:B------:R-:W5:Y:S01]  /*0170*/  LDG.E R12, desc[UR4][R2.64+0x64] ;  /* 0x00006404020c7981 */ /* 0x000f62000c1e1900 */
[----:B------:R-:W-:-:S04]  /*0180*/  IMAD R9, R9, 0x90, R6 ;  /* 0x0000009009097824 */ /* 0x000fc800078e0206 */
[----:B------:R-:W-:-:S04]  /*0190*/  IMAD R9, R0, 0xc, R9 ;  /* 0x0000000c00097824 */ /* 0x000fc800078e0209 */
[----:B0-----:R-:W-:Y:S01]  /*01a0*/  IMAD.WIDE R4, R9, 0x4, R4 ;  /* 0x0000000409047825 */ /* 0x001fe200078e0204 */
[----:B--2---:R-:W-:-:S04]  /*01b0*/  FMNMX R7, R7, -1.00000000000000000000e+09, !PT ;  /* 0xce6e6b2807077809 */ /* 0x004fc80007800000 */
[----:B---3--:R-:W-:-:S04]  /*01c0*/  FSETP.GT.AND P0, PT, R8, R7, PT ;  /* 0x000000070800720b */ /* 0x008fc80003f04000 */
[----:B------:R-:W-:-:S04]  /*01d0*/  FSEL R7, R8, R7, P0 ;  /* 0x0000000708077208 */ /* 0x000fc80000000000 */
[----:B----4-:R-:W-:-:S04]  /*01e0*/  FSETP.GT.AND P0, PT, R10, R7, PT ;  /* 0x000000070a00720b */ /* 0x010fc80003f04000 */
[----:B------:R-:W-:-:S04]  /*01f0*/  FSEL R7, R10, R7, P0 ;  /* 0x000000070a077208 */ /* 0x000fc80000000000 */
[----:B-----5:R-:W-:-:S04]  /*0200*/  FSETP.GT.AND P0, PT, R12, R7, PT ;  /* 0x000000070c00720b */ /* 0x020fc80003f04000 */
[----:B------:R-:W-:-:S05]  /*0210*/  FSEL R7, R12, R7, P0 ;  /* 0x000000070c077208 */ /* 0x000fca0000000000 */
[----:B------:R-:W-:Y:S01]  /*0220*/  STG.E desc[UR4][R4.64], R7 ;  /* 0x0000000704007986 */ /* 0x000fe2000c101904 */
[----:B------:R-:W-:Y:S05]  /*0230*/  EXIT ;  /* 0x000000000000794d */ /* 0x000fea0003800000 */
.L_x_0:
[----:B------:R-:W-:-:S00]  /*0240*/  BRA `(.L_x_0) ;  /* 0xfffffffc00fc7947 */ /* 0x000fc0000383ffff */
[----:B------:R-:W-:-:S00]  /*0250*/  NOP ;  /* 0x0000000000007918 */ /* 0x000fc00000000000 */
        /* <DEDUP_REMOVED lines=10> */
.L_x_43:


//--------------------- .text._Z12conv1_kernelPKfS0_S0_Pf --------------------------
	.section	.text._Z12conv1_kernelPKfS0_S0_Pf,"ax",@progbits
	.align	128
        .global         _Z12conv1_kernelPKfS0_S0_Pf
        .type           _Z12conv1_kernelPKfS0_S0_Pf,@function
        .size           _Z12conv1_kernelPKfS0_S0_Pf,(.L_x_44 - _Z12conv1_kernelPKfS0_S0_Pf)
        .other          _Z12conv1_kernelPKfS0_S0_Pf,@"STO_CUDA_ENTRY STV_DEFAULT"
_Z12conv1_kernelPKfS0_S0_Pf:
.text._Z12conv1_kernelPKfS0_S0_Pf:
        /* <DEDUP_REMOVED lines=15> */
[----:B------:R-:W-:-:S06]  /*00f0*/  IMAD R13, R9, 0x1c, R8 ;  /* 0x0000001c090d7824 */ /* 0x000fcc00078e0208 */
[----:B------:R-:W3:Y:S01]  /*0100*/  LDC.64 R4, c[0x0][0x388] ;  /* 0x0000e200ff047b82 */ /* 0x000ee20000000a00 */
[----:B-1----:R-:W-:-:S05]  /*0110*/  IMAD.WIDE R2, R13, 0x4, R2 ;  /* 0x000000040d027825 */ /* 0x002fca00078e0202 */
[----:B--2---:R-:W2:Y:S01]  /*0120*/  LDG.E R0, desc[UR4][R2.64] ;  /* 0x0000000402007981 */ /* 0x004ea2000c1e1900 */
[----:B0-----:R-:W-:-:S03]  /*0130*/  IMAD R7, R11, 0x19, RZ ;  /* 0x000000190b077824 */ /* 0x001fc600078e02ff */
[----:B------:R-:W4:Y:S01]  /*0140*/  LDG.E R19, desc[UR4][R2.64+0x4] ;  /* 0x0000040402137981 */ /* 0x000f22000c1e1900 */
[----:B---3--:R-:W-:-:S03]  /*0150*/  IMAD.WIDE.U32 R4, R7, 0x4, R4 ;  /* 0x0000000407047825 */ /* 0x008fc600078e0004 */
[----:B------:R-:W3:Y:S04]  /*0160*/  LDG.E R21, desc[UR4][R2.64+0x8] ;  /* 0x0000080402157981 */ /* 0x000ee8000c1e1900 */
[----:B------:R-:W2:Y:S04]  /*0170*/  LDG.E R13, desc[UR4][R4.64] ;  /* 0x00000004040d7981 */ /* 0x000ea8000c1e1900 */
[----:B------:R-:W4:Y:S04]  /*0180*/  LDG.E R14, desc[UR4][R4.64+0x4] ;  /* 0x00000404040e7981 */ /* 0x000f28000c1e1900 */
[----:B------:R-:W3:Y:S04]  /*0190*/  LDG.E R16, desc[UR4][R4.64+0x8] ;  /* 0x0000080404107981 */ /* 0x000ee8000c1e1900 */
[----:B------:R-:W5:Y:S04]  /*01a0*/  LDG.E R6, desc[UR4][R2.64+0xc] ;  /* 0x00000c0402067981 */ /* 0x000f68000c1e1900 */
        /* <DEDUP_REMOVED lines=13> */
[----:B------:R-:W5:Y:S01]  /*0280*/  LDG.E R26, desc[UR4][R2.64+0x1d0] ;  /* 0x0001d004021a7981 */ /* 0x000f62000c1e1900 */
[----:B--2---:R-:W-:-:S03]  /*0290*/  FFMA R0, R0, R13, RZ ;  /* 0x0000000d00007223 */ /* 0x004fc600000000ff */
[----:B------:R-:W2:Y:S01]  /*02a0*/  LDG.E R13, desc[UR4][R4.64+0x24] ;  /* 0x00002404040d7981 */ /* 0x000ea2000c1e1900 */
[----:B----4-:R-:W-:-:S03]  /*02b0*/  FFMA R14, R19, R14, R0 ;  /* 0x0000000e130e7223 */ /* 0x010fc60000000000 */
[----:B------:R-:W2:Y:S01]  /*02c0*/  LDG.E R0, desc[UR4][R2.64+0x80] ;  /* 0x0000800402007981 */ /* 0x000ea2000c1e1900 */
[----:B---3--:R-:W-:-:S03]  /*02d0*/  FFMA R19, R21, R16, R14 ;  /* 0x0000001015137223 */ /* 0x008fc6000000000e */
[----:B------:R-:W3:Y:S04]  /*02e0*/  LDG.E R16, desc[UR4][R2.64+0xe0] ;  /* 0x0000e00402107981 */ /* 0x000ee8000c1e1900 */
[----:B------:R-:W3:Y:S01]  /*02f0*/  LDG.E R21, desc[UR4][R4.64+0x28] ;  /* 0x0000280404157981 */ /* 0x000ee2000c1e1900 */
[----:B-----5:R-:W-:-:S03]  /*0300*/  FFMA R19, R6, R7, R19 ;  /* 0x0000000706137223 */ /* 0x020fc60000000013 */
[----:B------:R-:W4:Y:S04]  /*0310*/  LDG.E R6, desc[UR4][R2.64+0xe4] ;  /* 0x0000e40402067981 */ /* 0x000f28000c1e1900 */
[----:B------:R-:W4:Y:S01]  /*0320*/  LDG.E R7, desc[UR4][R4.64+0x2c] ;  /* 0x00002c0404077981 */ /* 0x000f22000c1e1900 */
[----:B------:R-:W-:-:S03]  /*0330*/  FFMA R29, R12, R17, R19 ;  /* 0x000000110c1d7223 */ /* 0x000fc60000000013 */
[----:B------:R-:W5:Y:S04]  /*0340*/  LDG.E R14, desc[UR4][R2.64+0xe8] ;  /* 0x0000e804020e7981 */ /* 0x000f68000c1e1900 */
[----:B------:R-:W5:Y:S04]  /*0350*/  LDG.E R19, desc[UR4][R4.64+0x30] ;  /* 0x0000300404137981 */ /* 0x000f68000c1e1900 */
[----:B------:R-:W5:Y:S04]  /*0360*/  LDG.E R12, desc[UR4][R2.64+0xec] ;  /* 0x0000ec04020c7981 */ /* 0x000f68000c1e1900 */
[----:B------:R-:W5:Y:S01]  /*0370*/  LDG.E R17, desc[UR4][R4.64+0x34] ;  /* 0x0000340404117981 */ /* 0x000f62000c1e1900 */
[----:B------:R-:W-:-:S03]  /*0380*/  FFMA R29, R20, R25, R29 ;  /* 0x00000019141d7223 */ /* 0x000fc6000000001d */
[----:B------:R-:W5:Y:S04]  /*0390*/  LDG.E R20, desc[UR4][R2.64+0xf0] ;  /* 0x0000f00402147981 */ /* 0x000f68000c1e1900 */
[----:B------:R-:W5:Y:S01]  /*03a0*/  LDG.E R25, desc[UR4][R4.64+0x38] ;  /* 0x0000380404197981 */ /* 0x000f62000c1e1900 */
[----:B------:R-:W-:-:S03]  /*03b0*/  FFMA R15, R10, R15, R29 ;  /* 0x0000000f0a0f7223 */ /* 0x000fc6000000001d */
[----:B------:R-:W5:Y:S01]  /*03c0*/  LDG.E R10, desc[UR4][R2.64+0x150] ;  /* 0x00015004020a7981 */ /* 0x000f62000c1e1900 */
[----:B------:R-:W-:-:S03]  /*03d0*/  FFMA R15, R18, R23, R15 ;  /* 0x00000017120f7223 */ /* 0x000fc6000000000f */
[----:B------:R-:W5:Y:S01]  /*03e0*/  LDG.E R18, desc[UR4][R2.64+0x158] ;  /* 0x0001580402127981 */ /* 0x000f62000c1e1900 */
[----:B------:R-:W-:-:S03]  /*03f0*/  FFMA R27, R22, R27, R15 ;  /* 0x0000001b161b7223 */ /* 0x000fc6000000000f */
[----:B------:R-:W5:Y:S04]  /*0400*/  LDG.E R15, desc[UR4][R4.64+0x3c] ;  /* 0x00003c04040f7981 */ /* 0x000f68000c1e1900 */
[----:B------:R-:W5:Y:S04]  /*0410*/  LDG.E R23, desc[UR4][R4.64+0x44] ;  /* 0x0000440404177981 */ /* 0x000f68000c1e1900 */
[----:B------:R-:W5:Y:S04]  /*0420*/  LDG.E R22, desc[UR4][R2.64+0x1cc] ;  /* 0x0001cc0402167981 */ /* 0x000f68000c1e1900 */
[----:B------:R-:W5:Y:S01]  /*0430*/  LDG.E R29, desc[UR4][R4.64+0x5c] ;  /* 0x00005c04041d7981 */ /* 0x000f62000c1e1900 */
[----:B--2---:R-:W-:-:S03]  /*0440*/  FFMA R27, R0, R13, R27 ;  /* 0x0000000d001b7223 */ /* 0x004fc6000000001b */
[----:B------:R-:W2:Y:S04]  /*0450*/  LDG.E R0, desc[UR4][R2.64+0x154] ;  /* 0x0001540402007981 */ /* 0x000ea8000c1e1900 */
[----:B------:R-:W2:Y:S01]  /*0460*/  LDG.E R13, desc[UR4][R4.64+0x40] ;  /* 0x00004004040d7981 */ /* 0x000ea2000c1e1900 */
[----:B---3--:R-:W-:-:S03]  /*0470*/  FFMA R21, R16, R21, R27 ;  /* 0x0000001510157223 */ /* 0x008fc6000000001b */
[----:B------:R-:W3:Y:S01]  /*0480*/  LDG.E R16, desc[UR4][R2.64+0x15c] ;  /* 0x00015c0402107981 */ /* 0x000ee2000c1e1900 */
[----:B----4-:R-:W-:Y:S02]  /*0490*/  FFMA R27, R6, R7, R21 ;  /* 0x00000007061b7223 */ /* 0x010fe40000000015 */
[----:B------:R-:W0:Y:S01]  /*04a0*/  LDC.64 R6, c[0x0][0x390] ;  /* 0x0000e400ff067b82 */ /* 0x000e220000000a00 */
[----:B------:R-:W3:Y:S01]  /*04b0*/  LDG.E R21, desc[UR4][R4.64+0x48] ;  /* 0x0000480404157981 */ /* 0x000ee2000c1e1900 */
[----:B-----5:R-:W-:-:S03]  /*04c0*/  FFMA R27, R14, R19, R27 ;  /* 0x000000130e1b7223 */ /* 0x020fc6000000001b */
[----:B------:R-:W4:Y:S04]  /*04d0*/  LDG.E R14, desc[UR4][R2.64+0x160] ;  /* 0x00016004020e7981 */ /* 0x000f28000c1e1900 */
[----:B------:R-:W4:Y:S01]  /*04e0*/  LDG.E R19, desc[UR4][R4.64+0x4c] ;  /* 0x00004c0404137981 */ /* 0x000f22000c1e1900 */
[----:B------:R-:W-:-:S03]  /*04f0*/  FFMA R27, R12, R17, R27 ;  /* 0x000000110c1b7223 */ /* 0x000fc6000000001b */
[----:B------:R-:W5:Y:S04]  /*0500*/  LDG.E R12, desc[UR4][R2.64+0x1c0] ;  /* 0x0001c004020c7981 */ /* 0x000f68000c1e1900 */
[----:B------:R-:W5:Y:S01]  /*0510*/  LDG.E R17, desc[UR4][R4.64+0x50] ;  /* 0x0000500404117981 */ /* 0x000f62000c1e1900 */
[----:B------:R-:W-:-:S03]  /*0520*/  FFMA R25, R20, R25, R27 ;  /* 0x0000001914197223 */ /* 0x000fc6000000001b */
[----:B------:R1:W5:Y:S04]  /*0530*/  LDG.E R27, desc[UR4][R2.64+0x1c4] ;  /* 0x0001c404021b7981 */ /* 0x000368000c1e1900 */
[----:B------:R-:W5:Y:S01]  /*0540*/  LDG.E R20, desc[UR4][R4.64+0x54] ;  /* 0x0000540404147981 */ /* 0x000f62000c1e1900 */
[----:B0-----:R-:W-:-:S04]  /*0550*/  IMAD.WIDE.U32 R6, R11, 0x4, R6 ;  /* 0x000000040b067825 */ /* 0x001fc800078e0006 */
[----:B------:R-:W-:Y:S02]  /*0560*/  FFMA R15, R10, R15, R25 ;  /* 0x0000000f0a0f7223 */ /* 0x000fe40000000019 */
[----:B------:R-:W5:Y:S01]  /*0570*/  LDG.E R6, desc[UR4][R6.64] ;  /* 0x0000000406067981 */ /* 0x000f62000c1e1900 */
[----:B-1----:R-:W0:Y:S03]  /*0580*/  LDC.64 R2, c[0x0][0x398] ;  /* 0x0000e600ff027b82 */ /* 0x002e260000000a00 */
[----:B------:R-:W5:Y:S01]  /*0590*/  LDG.E R5, desc[UR4][R4.64+0x60] ;  /* 0x0000600404057981 */ /* 0x000f62000c1e1900 */
[----:B------:R-:W-:-:S04]  /*05a0*/  IMAD R8, R11, 0x240, R8 ;  /* 0x000002400b087824 */ /* 0x000fc800078e0208 */
[----:B------:R-:W-:-:S04]  /*05b0*/  IMAD R9, R9, 0x18, R8 ;  /* 0x0000001809097824 */ /* 0x000fc800078e0208 */
[----:B0-----:R-:W-:-:S04]  /*05c0*/  IMAD.WIDE R2, R9, 0x4, R2 ;  /* 0x0000000409027825 */ /* 0x001fc800078e0202 */
[----:B--2---:R-:W-:-:S04]  /*05d0*/  FFMA R13, R0, R13, R15 ;  /* 0x0000000d000d7223 */ /* 0x004fc8000000000f */
[----:B------:R-:W-:-:S04]  /*05e0*/  FFMA R13, R18, R23, R13 ;  /* 0x00000017120d7223 */ /* 0x000fc8000000000d */
[----:B---3--:R-:W-:-:S04]  /*05f0*/  FFMA R13, R16, R21, R13 ;  /* 0x00000015100d7223 */ /* 0x008fc8000000000d */
[----:B----4-:R-:W-:-:S04]  /*0600*/  FFMA R13, R14, R19, R13 ;  /* 0x000000130e0d7223 */ /* 0x010fc8000000000d */
[----:B-----5:R-:W-:-:S04]  /*0610*/  FFMA R12, R12, R17, R13 ;  /* 0x000000110c0c7223 */ /* 0x020fc8000000000d */
[----:B------:R-:W-:-:S04]  /*0620*/  FFMA R27, R27, R20, R12 ;  /* 0x000000141b1b7223 */ /* 0x000fc8000000000c */
[----:B------:R-:W-:-:S04]  /*0630*/  FFMA R27, R24, R28, R27 ;  /* 0x0000001c181b7223 */ /* 0x000fc8000000001b */
[----:B------:R-:W-:-:S04]  /*0640*/  FFMA R27, R22, R29, R27 ;  /* 0x0000001d161b7223 */ /* 0x000fc8000000001b */
[----:B------:R-:W-:-:S04]  /*0650*/  FFMA R5, R26, R5, R27 ;  /* 0x000000051a057223 */ /* 0x000fc8000000001b */
[----:B------:R-:W-:-:S05]  /*0660*/  FADD R5, R5, R6 ;  /* 0x0000000605057221 */ /* 0x000fca0000000000 */
[----:B------:R-:W-:-:S05]  /*0670*/  FMNMX R5, RZ, R5, !PT ;  /* 0x00000005ff057209 */ /* 0x000fca0007800000 */
[----:B------:R-:W-:Y:S01]  /*0680*/  STG.E desc[UR4][R2.64], R5 ;  /* 0x0000000502007986 */ /* 0x000fe2000c101904 */
[----:B------:R-:W-:Y:S05]  /*0690*/  EXIT ;  /* 0x000000000000794d */ /* 0x000fea0003800000 */
.L_x_1:
        /* <DEDUP_REMOVED lines=14> */
.L_x_44:


//--------------------- .text._Z12conv2_kernelPKfS0_S0_Pf --------------------------
	.section	.text._Z12conv2_kernelPKfS0_S0_Pf,"ax",@progbits
	.align	128
        .global         _Z12conv2_kernelPKfS0_S0_Pf
        .type           _Z12conv2_kernelPKfS0_S0_Pf,@function
        .size           _Z12conv2_kernelPKfS0_S0_Pf,(.L_x_45 - _Z12conv2_kernelPKfS0_S0_Pf)
        .other          _Z12conv2_kernelPKfS0_S0_Pf,@"STO_CUDA_ENTRY STV_DEFAULT"
_Z12conv2_kernelPKfS0_S0_Pf:
.text._Z12conv2_kernelPKfS0_S0_Pf:
        /* <DEDUP_REMOVED lines=13> */
[----:B------:R-:W0:Y:S01]  /*00d0*/  LDC.64 R2, c[0x0][0x388] ;  /* 0x0000e200ff027b82 */ /* 0x000e220000000a00 */
[----:B------:R-:W1:Y:S01]  /*00e0*/  LDCU.64 UR6, c[0x0][0x380] ;  /* 0x00007000ff0677ac */ /* 0x000e620008000a00 */
[----:B------:R-:W-:Y:S02]  /*00f0*/  HFMA2 R14, -RZ, RZ, 0, 0 ;  /* 0x00000000ff0e7431 */ /* 0x000fe400000001ff */
[----:B------:R-:W-:Y:S01]  /*0100*/  IMAD R6, R7, 0xc, R0 ;  /* 0x0000000c07067824 */ /* 0x000fe200078e0200 */
[----:B------:R-:W2:Y:S01]  /*0110*/  LDCU.64 UR8, c[0x0][0x358] ;  /* 0x00006b00ff0877ac */ /* 0x000ea20008000a00 */
[----:B------:R-:W-:Y:S01]  /*0120*/  UMOV UR4, URZ ;  /* 0x000000ff00047c82 */ /* 0x000fe20008000000 */
[----:B-1----:R-:W-:-:S04]  /*0130*/  UIADD3 UR5, UP0, UPT, UR6, 0x68, URZ ;  /* 0x0000006806057890 */ /* 0x002fc8000ff1e0ff */
[----:B------:R-:W-:Y:S01]  /*0140*/  UIADD3.X UR6, UPT, UPT, URZ, UR7, URZ, UP0, !UPT ;  /* 0x00000007ff067290 */ /* 0x000fe200087fe4ff */
[----:B0-----:R-:W-:-:S03]  /*0150*/  IMAD.WIDE.U32 R2, R9, 0x258, R2 ;  /* 0x0000025809027825 */ /* 0x001fc600078e0002 */
[----:B------:R-:W-:-:S04]  /*0160*/  IADD3 R2, P0, PT, R2, 0x30, RZ ;  /* 0x0000003002027810 */ /* 0x000fc80007f1e0ff */
[----:B--2---:R-:W-:-:S09]  /*0170*/  IADD3.X R3, PT, PT, RZ, R3, RZ, P0, !PT ;  /* 0x00000003ff037210 */ /* 0x004fd200007fe4ff */
.L_x_2:
[----:B------:R-:W-:Y:S01]  /*0180*/  MOV R4, UR5 ;  /* 0x0000000500047c02 */ /* 0x000fe20008000f00 */
[----:B------:R-:W2:Y:S01]  /*0190*/  LDG.E R20, desc[UR8][R2.64+-0x30] ;  /* 0xffffd00802147981 */ /* 0x000ea2000c1e1900 */
[----:B------:R-:W-:-:S03]  /*01a0*/  MOV R5, UR6 ;  /* 0x0000000600057c02 */ /* 0x000fc60008000f00 */
[----:B------:R-:W3:Y:S01]  /*01b0*/  LDG.E R26, desc[UR8][R2.64+-0x2c] ;  /* 0xffffd408021a7981 */ /* 0x000ee2000c1e1900 */
[----:B------:R-:W-:-:S03]  /*01c0*/  IMAD.WIDE R4, R6, 0x4, R4 ;  /* 0x0000000406047825 */ /* 0x000fc600078e0204 */
[----:B------:R-:W4:Y:S04]  /*01d0*/  LDG.E R18, desc[UR8][R2.64+-0x28] ;  /* 0xffffd80802127981 */ /* 0x000f28000c1e1900 */
[----:B------:R-:W2:Y:S04]  /*01e0*/  LDG.E R23, desc[UR8][R4.64+-0x68] ;  /* 0xffff980804177981 */ /* 0x000ea8000c1e1900 */
[----:B------:R-:W3:Y:S04]  /*01f0*/  LDG.E R27, desc[UR8][R4.64+-0x64] ;  /* 0xffff9c08041b7981 */ /* 0x000ee8000c1e1900 */
[----:B------:R-:W4:Y:S04]  /*0200*/  LDG.E R21, desc[UR8][R4.64+-0x60] ;  /* 0xffffa00804157981 */ /* 0x000f28000c1e1900 */
        /* <DEDUP_REMOVED lines=12> */
[----:B--2---:R-:W-:-:S03]  /*02d0*/  FFMA R20, R23, R20, R14 ;  /* 0x0000001417147223 */ /* 0x004fc6000000000e */
[----:B------:R-:W2:Y:S01]  /*02e0*/  LDG.E R23, desc[UR8][R4.64+-0x28] ;  /* 0xffffd80804177981 */ /* 0x000ea2000c1e1900 */
[----:B---3--:R-:W-:-:S03]  /*02f0*/  FFMA R26, R27, R26, R20 ;  /* 0x0000001a1b1a7223 */ /* 0x008fc60000000014 */
[----:B------:R-:W2:Y:S01]  /*0300*/  LDG.E R20, desc[UR8][R2.64+-0xc] ;  /* 0xfffff40802147981 */ /* 0x000ea2000c1e1900 */
[----:B----4-:R-:W-:-:S03]  /*0310*/  FFMA R26, R21, R18, R26 ;  /* 0x00000012151a7223 */ /* 0x010fc6000000001a */
[----:B------:R-:W3:Y:S04]  /*0320*/  LDG.E R18, desc[UR8][R2.64+-0x8] ;  /* 0xfffff80802127981 */ /* 0x000ee8000c1e1900 */
        /* <DEDUP_REMOVED lines=19> */
[----:B--2---:R-:W-:-:S03]  /*0460*/  FFMA R24, R23, R20, R24 ;  /* 0x0000001417187223 */ /* 0x004fc60000000018 */
[----:B------:R-:W2:Y:S04]  /*0470*/  LDG.E R20, desc[UR8][R2.64+0x14] ;  /* 0x0000140802147981 */ /* 0x000ea8000c1e1900 */
[----:B------:R-:W2:Y:S01]  /*0480*/  LDG.E R23, desc[UR8][R4.64+0x30] ;  /* 0x0000300804177981 */ /* 0x000ea2000c1e1900 */
[----:B---3--:R-:W-:-:S03]  /*0490*/  FFMA R27, R21, R18, R24 ;  /* 0x00000012151b7223 */ /* 0x008fc60000000018 */
[----:B------:R-:W3:Y:S04]  /*04a0*/  LDG.E R21, desc[UR8][R2.64+0x18] ;  /* 0x0000180802157981 */ /* 0x000ee8000c1e1900 */
[----:B------:R-:W3:Y:S01]  /*04b0*/  LDG.E R18, desc[UR8][R4.64+0x34] ;  /* 0x0000340804127981 */ /* 0x000ee2000c1e1900 */
[----:B----4-:R-:W-:-:S03]  /*04c0*/  FFMA R27, R16, R19, R27 ;  /* 0x00000013101b7223 */ /* 0x010fc6000000001b */
[----:B------:R-:W4:Y:S04]  /*04d0*/  LDG.E R19, desc[UR8][R2.64+0x1c] ;  /* 0x00001c0802137981 */ /* 0x000f28000c1e1900 */
[----:B------:R-:W4:Y:S01]  /*04e0*/  LDG.E R16, desc[UR8][R4.64+0x38] ;  /* 0x0000380804107981 */ /* 0x000f22000c1e1900 */
[----:B-----5:R-:W-:-:S03]  /*04f0*/  FFMA R27, R14, R17, R27 ;  /* 0x000000110e1b7223 */ /* 0x020fc6000000001b */
        /* <DEDUP_REMOVED lines=10> */
[----:B------:R-:W5:Y:S04]  /*05a0*/  LDG.E R11, desc[UR8][R4.64+0x64] ;  /* 0x00006408040b7981 */ /* 0x000f68000c1e1900 */
[----:B------:R-:W5:Y:S04]  /*05b0*/  LDG.E R24, desc[UR8][R4.64+0x68] ;  /* 0x0000680804187981 */ /* 0x000f68000c1e1900 */
[----:B------:R0:W5:Y:S01]  /*05c0*/  LDG.E R27, desc[UR8][R2.64+0x30] ;  /* 0x00003008021b7981 */ /* 0x000162000c1e1900 */
[----:B------:R-:W-:Y:S01]  /*05d0*/  FFMA R22, R22, R25, R29 ;  /* 0x0000001916167223 */ /* 0x000fe2000000001d */
[----:B------:R-:W-:-:S04]  /*05e0*/  UIADD3 UR4, UPT, UPT, UR4, 0x1, URZ ;  /* 0x0000000104047890 */ /* 0x000fc8000fffe0ff */
[----:B------:R-:W-:Y:S01]  /*05f0*/  UISETP.NE.AND UP0, UPT, UR4, 0x6, UPT ;  /* 0x000000060400788c */ /* 0x000fe2000bf05270 */
[----:B0-----:R-:W-:Y:S02]  /*0600*/  IADD3 R2, P0, PT, R2, 0x64, RZ ;  /* 0x0000006402027810 */ /* 0x001fe40007f1e0ff */
[----:B------:R-:W-:Y:S02]  /*0610*/  IADD3 R6, PT, PT, R6, 0x90, RZ ;  /* 0x0000009006067810 */ /* 0x000fe40007ffe0ff */
[----:B------:R-:W-:Y:S01]  /*0620*/  IADD3.X R3, PT, PT, RZ, R3, RZ, P0, !PT ;  /* 0x00000003ff037210 */ /* 0x000fe200007fe4ff */
[----:B--2---:R-:W-:-:S04]  /*0630*/  FFMA R23, R23, R20, R22 ;  /* 0x0000001417177223 */ /* 0x004fc80000000016 */
[----:B---3--:R-:W-:-:S04]  /*0640*/  FFMA R21, R18, R21, R23 ;  /* 0x0000001512157223 */ /* 0x008fc80000000017 */
[----:B----4-:R-:W-:-:S04]  /*0650*/  FFMA R19, R16, R19, R21 ;  /* 0x0000001310137223 */ /* 0x010fc80000000015 */
[----:B-----5:R-:W-:-:S04]  /*0660*/  FFMA R17, R14, R17, R19 ;  /* 0x000000110e117223 */ /* 0x020fc80000000013 */
[----:B------:R-:W-:-:S04]  /*0670*/  FFMA R15, R12, R15, R17 ;  /* 0x0000000f0c0f7223 */ /* 0x000fc80000000011 */
[----:B------:R-:W-:-:S04]  /*0680*/  FFMA R10, R10, R13, R15 ;  /* 0x0000000d0a0a7223 */ /* 0x000fc8000000000f */
[----:B------:R-:W-:-:S04]  /*0690*/  FFMA R11, R11, R8, R10 ;  /* 0x000000080b0b7223 */ /* 0x000fc8000000000a */
[----:B------:R-:W-:Y:S01]  /*06a0*/  FFMA R14, R24, R27, R11 ;  /* 0x0000001b180e7223 */ /* 0x000fe2000000000b */
[----:B------:R-:W-:Y:S06]  /*06b0*/  BRA.U UP0, `(.L_x_2) ;  /* 0xfffffff900b07547 */ /* 0x000fec000b83ffff */
[----:B------:R-:W0:Y:S08]  /*06c0*/  LDC.64 R2, c[0x0][0x390] ;  /* 0x0000e400ff027b82 */ /* 0x000e300000000a00 */
[----:B------:R-:W1:Y:S01]  /*06d0*/  LDC.64 R4, c[0x0][0x398] ;  /* 0x0000e600ff047b82 */ /* 0x000e620000000a00 */
[----:B0-----:R-:W-:-:S06]  /*06e0*/  IMAD.WIDE.U32 R2, R9, 0x4, R2 ;  /* 0x0000000409027825 */ /* 0x001fcc00078e0002 */
[----:B------:R-:W2:Y:S01]  /*06f0*/  LDG.E R3, desc[UR8][R2.64] ;  /* 0x0000000802037981 */ /* 0x000ea2000c1e1900 */
[----:B------:R-:W-:-:S04]  /*0700*/  LEA R0, R9, R0, 0x6 ;  /* 0x0000000009007211 */ /* 0x000fc800078e30ff */
[----:B------:R-:W-:-:S05]  /*0710*/  LEA R7, R7, R0, 0x3 ;  /* 0x0000000007077211 */ /* 0x000fca00078e18ff */
[----:B-1----:R-:W-:-:S04]  /*0720*/  IMAD.WIDE R4, R7, 0x4, R4 ;  /* 0x0000000407047825 */ /* 0x002fc800078e0204 */
[----:B--2---:R-:W-:-:S05]  /*0730*/  FADD R14, R14, R3 ;  /* 0x000000030e0e7221 */ /* 0x004fca0000000000 */
[----:B------:R-:W-:-:S05]  /*0740*/  FMNMX R7, RZ, R14, !PT ;  /* 0x0000000eff077209 */ /* 0x000fca0007800000 */
[----:B------:R-:W-:Y:S01]  /*0750*/  STG.E desc[UR8][R4.64], R7 ;  /* 0x0000000704007986 */ /* 0x000fe2000c101908 */
[----:B------:R-:W-:Y:S05]  /*0760*/  EXIT ;  /* 0x000000000000794d */ /* 0x000fea0003800000 */
.L_x_3:
        /* <DEDUP_REMOVED lines=9> */
.L_x_45:


//--------------------- .text._Z12pool2_kernelPKfPf --------------------------
	.section	.text._Z12pool2_kernelPKfPf,"ax",@progbits
	.align	128
        .global         _Z12pool2_kernelPKfPf
        .type           _Z12pool2_kernelPKfPf,@function
        .size           _Z12pool2_kernelPKfPf,(.L_x_46 - _Z12pool2_kernelPKfPf)
        .other          _Z12pool2_kernelPKfPf,@"STO_CUDA_ENTRY STV_DEFAULT"
_Z12pool2_kernelPKfPf:
.text._Z12pool2_kernelPKfPf:
        /* <DEDUP_REMOVED lines=16> */
[----:B------:R-:W-:-:S04]  /*0100*/  IMAD R5, R5, 0x8, R6 ;  /* 0x0000000805057824 */ /* 0x000fc800078e0206 */
[----:B------:R-:W-:-:S04]  /*0110*/  IMAD.SHL.U32 R5, R5, 0x2, RZ ;  /* 0x0000000205057824 */ /* 0x000fc800078e00ff */
        /* <DEDUP_REMOVED lines=18> */
.L_x_4:
        /* <DEDUP_REMOVED lines=12> */
.L_x_46:


//--------------------- .text._Z13flatten_pool2PKfPf --------------------------
	.section	.text._Z13flatten_pool2PKfPf,"ax",@progbits
	.align	128
        .global         _Z13flatten_pool2PKfPf
        .type           _Z13flatten_pool2PKfPf,@function
        .size           _Z13flatten_pool2PKfPf,(.L_x_47 - _Z13flatten_pool2PKfPf)
        .other          _Z13flatten_pool2PKfPf,@"STO_CUDA_ENTRY STV_DEFAULT"
_Z13flatten_pool2PKfPf:
.text._Z13flatten_pool2PKfPf:
[----:B------:R-:W-:Y:S01]  /*0000*/  LDC R1, c[0x0][0x37c] ;  /* 0x0000df00ff017b82 */ /* 0x000fe20000000800 */
[----:B------:R-:W0:Y:S07]  /*0010*/  S2R R0, SR_TID.X ;  /* 0x0000000000007919 */ /* 0x000e2e0000002100 */
[----:B------:R-:W0:Y:S08]  /*0020*/  S2UR UR4, SR_CTAID.X ;  /* 0x00000000000479c3 */ /* 0x000e300000002500 */
[----:B------:R-:W0:Y:S02]  /*0030*/  LDC R7, c[0x0][0x360] ;  /* 0x0000d800ff077b82 */ /* 0x000e240000000800 */
[----:B0-----:R-:W-:-:S05]  /*0040*/  IMAD R7, R7, UR4, R0 ;  /* 0x0000000407077c24 */ /* 0x001fca000f8e0200 */
[----:B------:R-:W-:-:S13]  /*0050*/  ISETP.GT.AND P0, PT, R7, 0xff, PT ;  /* 0x000000ff0700780c */ /* 0x000fda0003f04270 */
[----:B------:R-:W-:Y:S05]  /*0060*/  @P0 EXIT ;  /* 0x000000000000094d */ /* 0x000fea0003800000 */
[----:B------:R-:W0:Y:S01]  /*0070*/  LDC.64 R2, c[0x0][0x380] ;  /* 0x0000e000ff027b82 */ /* 0x000e220000000a00 */
[----:B------:R-:W1:Y:S07]  /*0080*/  LDCU.64 UR4, c[0x0][0x358] ;  /* 0x00006b00ff0477ac */ /* 0x000e6e0008000a00 */
[----:B------:R-:W2:Y:S01]  /*0090*/  LDC.64 R4, c[0x0][0x388] ;  /* 0x0000e200ff047b82 */ /* 0x000ea20000000a00 */
[----:B0-----:R-:W-:-:S06]  /*00a0*/  IMAD.WIDE R2, R7, 0x4, R2 ;  /* 0x0000000407027825 */ /* 0x001fcc00078e0202 */
[----:B-1----:R-:W3:Y:S01]  /*00b0*/  LDG.E R3, desc[UR4][R2.64] ;  /* 0x0000000402037981 */ /* 0x002ee2000c1e1900 */
[----:B--2---:R-:W-:-:S05]  /*00c0*/  IMAD.WIDE R4, R7, 0x4, R4 ;  /* 0x0000000407047825 */ /* 0x004fca00078e0204 */
[----:B---3--:R-:W-:Y:S01]  /*00d0*/  STG.E desc[UR4][R4.64], R3 ;  /* 0x0000000304007986 */ /* 0x008fe2000c101904 */
[----:B------:R-:W-:Y:S05]  /*00e0*/  EXIT ;  /* 0x000000000000794d */ /* 0x000fea0003800000 */
.L_x_5:
        /* <DEDUP_REMOVED lines=9> */
.L_x_47:


//--------------------- .text._Z10fc1_kernelPKfS0_S0_Pf --------------------------
	.section	.text._Z10fc1_kernelPKfS0_S0_Pf,"ax",@progbits
	.align	128
        .global         _Z10fc1_kernelPKfS0_S0_Pf
        .type           _Z10fc1_kernelPKfS0_S0_Pf,@function
        .size           _Z10fc1_kernelPKfS0_S0_Pf,(.L_x_48 - _Z10fc1_kernelPKfS0_S0_Pf)
        .other          _Z10fc1_kernelPKfS0_S0_Pf,@"STO_CUDA_ENTRY STV_DEFAULT"
_Z10fc1_kernelPKfS0_S0_Pf:
.text._Z10fc1_kernelPKfS0_S0_Pf:
[----:B------:R-:W-:Y:S01]  /*0000*/  LDC R1, c[0x0][0x37c] ;  /* 0x0000df00ff017b82 */ /* 0x000fe20000000800 */
[----:B------:R-:W0:Y:S07]  /*0010*/  S2R R3, SR_TID.X ;  /* 0x0000000000037919 */ /* 0x000e2e0000002100 */
[----:B------:R-:W0:Y:S08]  /*0020*/  S2UR UR4, SR_CTAID.X ;  /* 0x00000000000479c3 */ /* 0x000e300000002500 */
[----:B------:R-:W0:Y:S02]  /*0030*/  LDC R0, c[0x0][0x360] ;  /* 0x0000d800ff007b82 */ /* 0x000e240000000800 */
[----:B0-----:R-:W-:-:S05]  /*0040*/  IMAD R0, R0, UR4, R3 ;  /* 0x0000000400007c24 */ /* 0x001fca000f8e0203 */
[----:B------:R-:W-:-:S13]  /*0050*/  ISETP.GT.AND P0, PT, R0, 0x77, PT ;  /* 0x000000770000780c */ /* 0x000fda0003f04270 */
[----:B------:R-:W-:Y:S05]  /*0060*/  @P0 EXIT ;  /* 0x000000000000094d */ /* 0x000fea0003800000 */
[----:B------:R-:W0:Y:S01]  /*0070*/  LDCU.128 UR8, c[0x0][0x380] ;  /* 0x00007000ff0877ac */ /* 0x000e220008000c00 */
[----:B------:R-:W-:Y:S01]  /*0080*/  HFMA2 R15, -RZ, RZ, 0, 0 ;  /* 0x00000000ff0f7431 */ /* 0x000fe200000001ff */
[----:B------:R-:W-:Y:S01]  /*0090*/  SHF.L.U32 R6, R0, 0x8, RZ ;  /* 0x0000000800067819 */ /* 0x000fe200000006ff */
[----:B------:R-:W1:Y:S01]  /*00a0*/  LDCU.64 UR12, c[0x0][0x358] ;  /* 0x00006b00ff0c77ac */ /* 0x000e620008000a00 */
[----:B0-----:R-:W-:Y:S02]  /*00b0*/  UIADD3 UR4, UP0, UPT, UR8, 0x20, URZ ;  /* 0x0000002008047890 */ /* 0x001fe4000ff1e0ff */
[----:B------:R-:W-:Y:S02]  /*00c0*/  UIADD3 UR5, UP1, UPT, UR10, 0x20, URZ ;  /* 0x000000200a057890 */ /* 0x000fe4000ff3e0ff */
[----:B------:R-:W-:Y:S02]  /*00d0*/  UIADD3.X UR7, UPT, UPT, URZ, UR9, URZ, UP0, !UPT ;  /* 0x00000009ff077290 */ /* 0x000fe400087fe4ff */
[----:B------:R-:W-:Y:S01]  /*00e0*/  MOV R2, UR4 ;  /* 0x0000000400027c02 */ /* 0x000fe20008000f00 */
[----:B------:R-:W-:Y:S01]  /*00f0*/  UIADD3.X UR6, UPT, UPT, URZ, UR11, URZ, UP1, !UPT ;  /* 0x0000000bff067290 */ /* 0x000fe20008ffe4ff */
[----:B------:R-:W-:-:S02]  /*0100*/  UMOV UR4, URZ ;  /* 0x000000ff00047c82 */ /* 0x000fc40008000000 */
[----:B-1----:R-:W-:-:S09]  /*0110*/  MOV R3, UR7 ;  /* 0x0000000700037c02 */ /* 0x002fd20008000f00 */
.L_x_6:
        /* <DEDUP_REMOVED lines=41> */
[----:B------:R-:W-:-:S04]  /*03b0*/  FFMA R9, R9, R8, R28 ;  /* 0x0000000809097223 */ /* 0x000fc8000000001c */
[----:B------:R-:W-:-:S04]  /*03c0*/  FFMA R7, R12, R7, R9 ;  /* 0x000000070c077223 */ /* 0x000fc80000000009 */
        /* <DEDUP_REMOVED lines=12> */
[----:B------:R-:W-:Y:S01]  /*0490*/  FFMA R15, R25, R26, R14 ;  /* 0x0000001a190f7223 */ /* 0x000fe2000000000e */
[----:B------:R-:W-:Y:S06]  /*04a0*/  BRA.U UP0, `(.L_x_6) ;  /* 0xfffffffd001c7547 */ /* 0x000fec000b83ffff */
[----:B------:R-:W0:Y:S08]  /*04b0*/  LDC.64 R2, c[0x0][0x390] ;  /* 0x0000e400ff027b82 */ /* 0x000e300000000a00 */
[----:B------:R-:W1:Y:S01]  /*04c0*/  LDC.64 R4, c[0x0][0x398] ;  /* 0x0000e600ff047b82 */ /* 0x000e620000000a00 */
[----:B0-----:R-:W-:-:S06]  /*04d0*/  IMAD.WIDE R2, R0, 0x4, R2 ;  /* 0x0000000400027825 */ /* 0x001fcc00078e0202 */
[----:B------:R-:W2:Y:S01]  /*04e0*/  LDG.E R2, desc[UR12][R2.64] ;  /* 0x0000000c02027981 */ /* 0x000ea2000c1e1900 */
[----:B-1----:R-:W-:-:S04]  /*04f0*/  IMAD.WIDE R4, R0, 0x4, R4 ;  /* 0x0000000400047825 */ /* 0x002fc800078e0204 */
[----:B--2---:R-:W-:-:S05]  /*0500*/  FADD R15, R15, R2 ;  /* 0x000000020f0f7221 */ /* 0x004fca0000000000 */
[----:B------:R-:W-:-:S05]  /*0510*/  FMNMX R15, RZ, R15, !PT ;  /* 0x0000000fff0f7209 */ /* 0x000fca0007800000 */
[----:B------:R-:W-:Y:S01]  /*0520*/  STG.E desc[UR12][R4.64], R15 ;  /* 0x0000000f04007986 */ /* 0x000fe2000c10190c */
[----:B------:R-:W-:Y:S05]  /*0530*/  EXIT ;  /* 0x000000000000794d */ /* 0x000fea0003800000 */
.L_x_7:
        /* <DEDUP_REMOVED lines=12> */
.L_x_48:


//--------------------- .text._Z10fc2_kernelPKfS0_S0_Pf --------------------------
	.section	.text._Z10fc2_kernelPKfS0_S0_Pf,"ax",@progbits
	.align	128
        .global         _Z10fc2_kernelPKfS0_S0_Pf
        .type           _Z10fc2_kernelPKfS0_S0_Pf,@function
        .size           _Z10fc2_kernelPKfS0_S0_Pf,(.L_x_49 - _Z10fc2_kernelPKfS0_S0_Pf)
        .other          _Z10fc2_kernelPKfS0_S0_Pf,@"STO_CUDA_ENTRY STV_DEFAULT"
_Z10fc2_kernelPKfS0_S0_Pf:
.text._Z10fc2_kernelPKfS0_S0_Pf:
        /* <DEDUP_REMOVED lines=8> */
[----:B------:R-:W1:Y:S01]  /*0080*/  LDC.64 R4, c[0x0][0x380] ;  /* 0x0000e000ff047b82 */ /* 0x000e620000000a00 */
[----:B------:R-:W-:Y:S01]  /*0090*/  IMAD R11, R10, 0x78, RZ ;  /* 0x000000780a0b7824 */ /* 0x000fe200078e02ff */
[----:B------:R-:W1:Y:S01]  /*00a0*/  LDCU.64 UR6, c[0x0][0x358] ;  /* 0x00006b00ff0677ac */ /* 0x000e620008000a00 */
[----:B0-----:R-:W-:-:S04]  /*00b0*/  UIADD3 UR4, UP0, UPT, UR10, 0x10, URZ ;  /* 0x000000100a047890 */ /* 0x001fc8000ff1e0ff */
[----:B------:R-:W-:Y:S02]  /*00c0*/  UIADD3.X UR5, UPT, UPT, URZ, UR11, URZ, UP0, !UPT ;  /* 0x0000000bff057290 */ /* 0x000fe400087fe4ff */
[----:B------:R-:W-:Y:S01]  /*00d0*/  MOV R2, UR4 ;  /* 0x0000000400027c02 */ /* 0x000fe20008000f00 */
[----:B-1----:R-:W2:Y:S03]  /*00e0*/  LDG.E R0, desc[UR6][R4.64] ;  /* 0x0000000604007981 */ /* 0x002ea6000c1e1900 */
[----:B------:R-:W-:Y:S01]  /*00f0*/  MOV R3, UR5 ;  /* 0x0000000500037c02 */ /* 0x000fe20008000f00 */
[----:B------:R-:W3:Y:S02]  /*0100*/  LDG.E R15, desc[UR6][R4.64+0x4] ;  /* 0x00000406040f7981 */ /* 0x000ee4000c1e1900 */
[----:B------:R-:W-:Y:S02]  /*0110*/  IMAD.WIDE R6, R11, 0x4, R2 ;  /* 0x000000040b067825 */ /* 0x000fe400078e0202 */
        /* <DEDUP_REMOVED lines=13> */
[----:B------:R0:W5:Y:S01]  /*01f0*/  LDG.E R24, desc[UR6][R4.64+0x1c] ;  /* 0x00001c0604187981 */ /* 0x000162000c1e1900 */
[----:B------:R-:W-:-:S04]  /*0200*/  UIADD3 UR4, UP0, UPT, UR8, 0x10, URZ ;  /* 0x0000001008047890 */ /* 0x000fc8000ff1e0ff */
[----:B------:R-:W-:-:S04]  /*0210*/  UIADD3 UR4, UP1, UPT, UR4, 0x20, URZ ;  /* 0x0000002004047890 */ /* 0x000fc8000ff3e0ff */
[----:B------:R-:W-:Y:S01]  /*0220*/  UIADD3.X UR5, UPT, UPT, URZ, URZ, UR9, UP1, UP0 ;  /* 0x000000ffff057290 */ /* 0x000fe20008fe0409 */
[----:B------:R-:W-:Y:S02]  /*0230*/  IADD3 R11, PT, PT, R11, 0x8, RZ ;  /* 0x000000080b0b7810 */ /* 0x000fe40007ffe0ff */
[----:B0-----:R-:W-:-:S03]  /*0240*/  MOV R4, UR4 ;  /* 0x0000000400047c02 */ /* 0x001fc60008000f00 */
[----:B------:R-:W-:Y:S01]  /*0250*/  MOV R5, UR5 ;  /* 0x0000000500057c02 */ /* 0x000fe20008000f00 */
[----:B------:R-:W-:Y:S01]  /*0260*/  UMOV UR4, 0x8 ;  /* 0x0000000800047882 */ /* 0x000fe20000000000 */
[----:B--2---:R-:W-:-:S04]  /*0270*/  FFMA R0, R0, R13, RZ ;  /* 0x0000000d00007223 */ /* 0x004fc800000000ff */
[----:B---3--:R-:W-:-:S04]  /*0280*/  FFMA R0, R15, R14, R0 ;  /* 0x0000000e0f007223 */ /* 0x008fc80000000000 */
[----:B----4-:R-:W-:-:S04]  /*0290*/  FFMA R0, R17, R16, R0 ;  /* 0x0000001011007223 */ /* 0x010fc80000000000 */
[----:B-----5:R-:W-:-:S04]  /*02a0*/  FFMA R0, R19, R18, R0 ;  /* 0x0000001213007223 */ /* 0x020fc80000000000 */
[----:B------:R-:W-:-:S04]  /*02b0*/  FFMA R0, R21, R20, R0 ;  /* 0x0000001415007223 */ /* 0x000fc80000000000 */
[----:B------:R-:W-:-:S04]  /*02c0*/  FFMA R0, R23, R22, R0 ;  /* 0x0000001617007223 */ /* 0x000fc80000000000 */
[----:B------:R-:W-:-:S04]  /*02d0*/  FFMA R9, R9, R12, R0 ;  /* 0x0000000c09097223 */ /* 0x000fc80000000000 */
[----:B------:R-:W-:-:S07]  /*02e0*/  FFMA R0, R24, R8, R9 ;  /* 0x0000000818007223 */ /* 0x000fce0000000009 */
.L_x_8:
[C---:B------:R-:W-:Y:S01]  /*02f0*/  IMAD.WIDE R18, R11.reuse, 0x4, R2 ;  /* 0x000000040b127825 */ /* 0x040fe200078e0202 */
[----:B------:R-:W2:Y:S04]  /*0300*/  LDG.E R25, desc[UR6][R4.64+-0x10] ;  /* 0xfffff00604197981 */ /* 0x000ea8000c1e1900 */
[----:B------:R-:W2:Y:S04]  /*0310*/  LDG.E R22, desc[UR6][R18.64+-0x10] ;  /* 0xfffff00612167981 */ /* 0x000ea8000c1e1900 */
[----:B------:R-:W3:Y:S04]  /*0320*/  LDG.E R26, desc[UR6][R4.64+-0xc] ;  /* 0xfffff406041a7981 */ /* 0x000ee8000c1e1900 */
[----:B------:R-:W3:Y:S04]  /*0330*/  LDG.E R13, desc[UR6][R18.64+-0xc] ;  /* 0xfffff406120d7981 */ /* 0x000ee8000c1e1900 */
[----:B------:R-:W4:Y:S04]  /*0340*/  LDG.E R12, desc[UR6][R4.64+-0x8] ;  /* 0xfffff806040c7981 */ /* 0x000f28000c1e1900 */
        /* <DEDUP_REMOVED lines=9> */
[----:B------:R-:W-:-:S03]  /*03e0*/  IADD3 R17, PT, PT, R11, 0x8, RZ ;  /* 0x000000080b117810 */ /* 0x000fc60007ffe0ff */
[----:B------:R5:W5:Y:S04]  /*03f0*/  LDG.E R7, desc[UR6][R18.64+0xc] ;  /* 0x00000c0612077981 */ /* 0x000b68000c1e1900 */
[----:B------:R-:W5:Y:S01]  /*0400*/  LDG.E R14, desc[UR6][R4.64+0xc] ;  /* 0x00000c06040e7981 */ /* 0x000f62000c1e1900 */
[----:B------:R-:W-:-:S03]  /*0410*/  IMAD.WIDE R16, R17, 0x4, R2 ;  /* 0x0000000411107825 */ /* 0x000fc600078e0202 */
        /* <DEDUP_REMOVED lines=21> */
[----:B------:R4:W5:Y:S01]  /*0570*/  LDG.E R6, desc[UR6][R16.64+0xc] ;  /* 0x00000c0610067981 */ /* 0x000962000c1e1900 */
[----:B------:R-:W-:Y:S01]  /*0580*/  FFMA R29, R14, R7, R15 ;  /* 0x000000070e1d7223 */ /* 0x000fe2000000000f */
[----:B------:R-:W-:Y:S02]  /*0590*/  IADD3 R15, PT, PT, R11, 0x10, RZ ;  /* 0x000000100b0f7810 */ /* 0x000fe40007ffe0ff */
[----:B------:R-:W5:Y:S03]  /*05a0*/  LDG.E R7, desc[UR6][R4.64+0x2c] ;  /* 0x00002c0604077981 */ /* 0x000f66000c1e1900 */
[----:B------:R-:W-:Y:S01]  /*05b0*/  IMAD.WIDE R14, R15, 0x4, R2 ;  /* 0x000000040f0e7825 */ /* 0x000fe200078e0202 */
[----:B------:R-:W5:Y:S03]  /*05c0*/  LDG.E R17, desc[UR6][R4.64+0x3c] ;  /* 0x00003c0604117981 */ /* 0x000f66000c1e1900 */
[----:B--2---:R-:W-:-:S02]  /*05d0*/  FFMA R29, R22, R25, R29 ;  /* 0x00000019161d7223 */ /* 0x004fc4000000001d */
        /* <DEDUP_REMOVED lines=19> */
[----:B------:R-:W-:Y:S01]  /*0710*/  FFMA R29, R7, R6, R26 ;  /* 0x00000006071d7223 */ /* 0x000fe2000000001a */
[----:B------:R-:W-:Y:S02]  /*0720*/  IADD3 R7, PT, PT, R11, 0x18, RZ ;  /* 0x000000180b077810 */ /* 0x000fe40007ffe0ff */
[----:B------:R4:W5:Y:S04]  /*0730*/  LDG.E R8, desc[UR6][R14.64+0xc] ;  /* 0x00000c060e087981 */ /* 0x000968000c1e1900 */
[----:B------:R-:W5:Y:S01]  /*0740*/  LDG.E R9, desc[UR6][R4.64+0x4c] ;  /* 0x00004c0604097981 */ /* 0x000f62000c1e1900 */
[----:B------:R-:W-:-:S05]  /*0750*/  IMAD.WIDE R6, R7, 0x4, R2 ;  /* 0x0000000407067825 */ /* 0x000fca00078e0202 */
        /* <DEDUP_REMOVED lines=8> */
[----:B------:R-:W4:Y:S01]  /*07e0*/  LDG.E R12, desc[UR6][R4.64+0x58] ;  /* 0x00005806040c7981 */ /* 0x000f22000c1e1900 */
[----:B-----5:R-:W-:-:S03]  /*07f0*/  FFMA R27, R17, R24, R14 ;  /* 0x00000018111b7223 */ /* 0x020fc6000000000e */
[----:B------:R-:W5:Y:S04]  /*0800*/  LDG.E R14, desc[UR6][R4.64+0x5c] ;  /* 0x00005c06040e7981 */ /* 0x000f68000c1e1900 */
        /* <DEDUP_REMOVED lines=13> */
[----:B------:R-:W5:Y:S03]  /*08e0*/  LDG.E R27, desc[UR6][R4.64+0x6c] ;  /* 0x00006c06041b7981 */ /* 0x000f66000c1e1900 */
[----:B------:R-:W-:Y:S01]  /*08f0*/  IMAD.WIDE R8, R9, 0x4, R2 ;  /* 0x0000000409087825 */ /* 0x000fe200078e0202 */
[----:B------:R-:W5:Y:S04]  /*0900*/  LDG.E R7, desc[UR6][R4.64+0x78] ;  /* 0x0000780604077981 */ /* 0x000f68000c1e1900 */
        /* <DEDUP_REMOVED lines=21> */
[----:B------:R-:W-:Y:S01]  /*0a60*/  IADD3 R15, PT, PT, R11, 0x28, RZ ;  /* 0x000000280b0f7810 */ /* 0x000fe20007ffe0ff */
[----:B------:R-:W-:Y:S02]  /*0a70*/  FFMA R29, R27, R24, R14 ;  /* 0x000000181b1d7223 */ /* 0x000fe4000000000e */
[----:B------:R-:W5:Y:S02]  /*0a80*/  LDG.E R27, desc[UR6][R4.64+0x8c] ;  /* 0x00008c06041b7981 */ /* 0x000f64000c1e1900 */
[----:B------:R-:W-:-:S04]  /*0a90*/  IMAD.WIDE R14, R15, 0x4, R2 ;  /* 0x000000040f0e7825 */ /* 0x000fc800078e0202 */
[----:B--2---:R-:W-:Y:S02]  /*0aa0*/  FFMA R29, R22, R25, R29 ;  /* 0x00000019161d7223 */ /* 0x004fe4000000001d */
[----:B------:R-:W2:Y:S04]  /*0ab0*/  LDG.E R22, desc[UR6][R4.64+0x90] ;  /* 0x0000900604167981 */ /* 0x000ea8000c1e1900 */
[----:B------:R-:W2:Y:S01]  /*0ac0*/  LDG.E R25, desc[UR6][R14.64+-0x10] ;  /* 0xfffff0060e197981 */ /* 0x000ea2000c1e1900 */
[----:B---3--:R-:W-:-:S03]  /*0ad0*/  FFMA R24, R0, R13, R29 ;  /* 0x0000000d00187223 */ /* 0x008fc6000000001d */
[----:B------:R-:W3:Y:S04]  /*0ae0*/  LDG.E R0, desc[UR6][R4.64+0x94] ;  /* 0x0000940604007981 */ /* 0x000ee8000c1e1900 */
[----:B------:R-:W3:Y:S01]  /*0af0*/  LDG.E R13, desc[UR6][R14.64+-0xc] ;  /* 0xfffff4060e0d7981 */ /* 0x000ee2000c1e1900 */
[----:B0-----:R-:W-:-:S03]  /*0b00*/  FFMA R9, R7, R6, R24 ;  /* 0x0000000607097223 */ /* 0x001fc60000000018 */
[----:B------:R-:W3:Y:S01]  /*0b10*/  LDG.E R7, desc[UR6][R4.64+0x98] ;  /* 0x0000980604077981 */ /* 0x000ee2000c1e1900 */
[----:B----4-:R-:W-:-:S03]  /*0b20*/  FFMA R9, R12, R17, R9 ;  /* 0x000000110c097223 */ /* 0x010fc60000000009 */
[----:B------:R-:W4:Y:S04]  /*0b30*/  LDG.E R6, desc[UR6][R14.64+-0x8] ;  /* 0xfffff8060e067981 */ /* 0x000f28000c1e1900 */
        /* <DEDUP_REMOVED lines=11> */
[----:B------:R-:W-:Y:S01]  /*0bf0*/  IADD3 R9, PT, PT, R11, 0x30, RZ ;  /* 0x000000300b097810 */ /* 0x000fe20007ffe0ff */
[----:B------:R-:W-:Y:S02]  /*0c00*/  FFMA R29, R27, R26, R8 ;  /* 0x0000001a1b1d7223 */ /* 0x000fe40000000008 */
[----:B------:R-:W5:Y:S02]  /*0c10*/  LDG.E R24, desc[UR6][R14.64+0xc] ;  /* 0x00000c060e187981 */ /* 0x000f64000c1e1900 */
[----:B------:R-:W-:-:S02]  /*0c20*/  IMAD.WIDE R8, R9, 0x4, R2 ;  /* 0x0000000409087825 */ /* 0x000fc400078e0202 */
        /* <DEDUP_REMOVED lines=12> */
[----:B------:R-:W-:-:S03]  /*0cf0*/  FFMA R26, R17, R12, R26 ;  /* 0x0000000c111a7223 */ /* 0x000fc6000000001a */
        /* <DEDUP_REMOVED lines=20> */
[----:B------:R-:W-:-:S04]  /*0e40*/  FFMA R7, R12, R15, R7 ;  /* 0x0000000f0c077223 */ /* 0x000fc80000000007 */
[----:B------:R-:W-:-:S04]  /*0e50*/  FFMA R7, R14, R17, R7 ;  /* 0x000000110e077223 */ /* 0x000fc80000000007 */
[----:B-----5:R-:W-:-:S04]  /*0e60*/  FFMA R16, R16, R19, R7 ;  /* 0x0000001310107223 */ /* 0x020fc80000000007 */
        /* <DEDUP_REMOVED lines=12> */
.L_x_9:
        /* <DEDUP_REMOVED lines=13> */
.L_x_49:


//--------------------- .text._Z10fc3_kernelPKfS0_S0_Pf --------------------------
	.section	.text._Z10fc3_kernelPKfS0_S0_Pf,"ax",@progbits
	.align	128
        .global         _Z10fc3_kernelPKfS0_S0_Pf
        .type           _Z10fc3_kernelPKfS0_S0_Pf,@function
        .size           _Z10fc3_kernelPKfS0_S0_Pf,(.L_x_50 - _Z10fc3_kernelPKfS0_S0_Pf)
        .other          _Z10fc3_kernelPKfS0_S0_Pf,@"STO_CUDA_ENTRY STV_DEFAULT"
_Z10fc3_kernelPKfS0_S0_Pf:
.text._Z10fc3_kernelPKfS0_S0_Pf:
[----:B------:R-:W-:Y:S01]  /*0000*/  LDC R1, c[0x0][0x37c] ;  /* 0x0000df00ff017b82 */ /* 0x000fe20000000800 */
[----:B------:R-:W0:Y:S07]  /*0010*/  S2R R3, SR_TID.X ;  /* 0x0000000000037919 */ /* 0x000e2e0000002100 */
[----:B------:R-:W0:Y:S08]  /*0020*/  S2UR UR4, SR_CTAID.X ;  /* 0x00000000000479c3 */ /* 0x000e300000002500 */
[----:B------:R-:W0:Y:S02]  /*0030*/  LDC R10, c[0x0][0x360] ;  /* 0x0000d800ff0a7b82 */ /* 0x000e240000000800 */
[----:B0-----:R-:W-:-:S05]  /*0040*/  IMAD R10, R10, UR4, R3 ;  /* 0x000000040a0a7c24 */ /* 0x001fca000f8e0203 */
[----:B------:R-:W-:-:S13]  /*0050*/  ISETP.GT.AND P0, PT, R10, 0x9, PT ;  /* 0x000000090a00780c */ /* 0x000fda0003f04270 */
[----:B------:R-:W-:Y:S05]  /*0060*/  @P0 EXIT ;  /* 0x000000000000094d */ /* 0x000fea0003800000 */
[----:B------:R-:W0:Y:S01]  /*0070*/  LDCU.64 UR4, c[0x0][0x388] ;  /* 0x00007100ff0477ac */ /* 0x000e220008000a00 */
        /* <DEDUP_REMOVED lines=9> */
[C---:B------:R-:W-:Y:S02]  /*0110*/  IMAD.WIDE R6, R11.reuse, 0x4, R2 ;  /* 0x000000040b067825 */ /* 0x040fe400078e0202 */
[----:B------:R-:W4:Y:S04]  /*0120*/  LDG.E R15, desc[UR6][R4.64+0x8] ;  /* 0x00000806040f7981 */ /* 0x000f28000c1e1900 */
[----:B------:R-:W2:Y:S04]  /*0130*/  LDG.E R13, desc[UR6][R6.64+-0x8] ;  /* 0xfffff806060d7981 */ /* 0x000ea8000c1e1900 */
[----:B------:R-:W3:Y:S01]  /*0140*/  LDG.E R27, desc[UR6][R6.64+-0x4] ;  /* 0xfffffc06061b7981 */ /* 0x000ee2000c1e1900 */
[----:B------:R-:W-:-:S03]  /*0150*/  IADD3 R9, PT, PT, R11, 0x4, RZ ;  /* 0x000000040b097810 */ /* 0x000fc60007ffe0ff */
[----:B------:R-:W4:Y:S02]  /*0160*/  LDG.E R22, desc[UR6][R6.64] ;  /* 0x0000000606167981 */ /* 0x000f24000c1e1900 */
[----:B------:R-:W-:Y:S02]  /*0170*/  IMAD.WIDE R8, R9, 0x4, R2 ;  /* 0x0000000409087825 */ /* 0x000fe400078e0202 */
[----:B------:R0:W5:Y:S04]  /*0180*/  LDG.E R25, desc[UR6][R6.64+0x4] ;  /* 0x0000040606197981 */ /* 0x000168000c1e1900 */
[----:B------:R-:W5:Y:S04]  /*0190*/  LDG.E R26, desc[UR6][R4.64+0xc] ;  /* 0x00000c06041a7981 */ /* 0x000f68000c1e1900 */
[----:B------:R-:W5:Y:S04]  /*01a0*/  LDG.E R20, desc[UR6][R4.64+0x10] ;  /* 0x0000100604147981 */ /* 0x000f68000c1e1900 */
[----:B------:R-:W5:Y:S04]  /*01b0*/  LDG.E R23, desc[UR6][R8.64+-0x8] ;  /* 0xfffff80608177981 */ /* 0x000f68000c1e1900 */
[----:B------:R-:W5:Y:S04]  /*01c0*/  LDG.E R18, desc[UR6][R4.64+0x14] ;  /* 0x0000140604127981 */ /* 0x000f68000c1e1900 */
[----:B------:R-:W5:Y:S04]  /*01d0*/  LDG.E R21, desc[UR6][R8.64+-0x4] ;  /* 0xfffffc0608157981 */ /* 0x000f68000c1e1900 */
[----:B------:R-:W5:Y:S04]  /*01e0*/  LDG.E R12, desc[UR6][R4.64+0x18] ;  /* 0x00001806040c7981 */ /* 0x000f68000c1e1900 */
[----:B------:R-:W5:Y:S01]  /*01f0*/  LDG.E R17, desc[UR6][R8.64] ;  /* 0x0000000608117981 */ /* 0x000f62000c1e1900 */
[----:B0-----:R-:W-:-:S03]  /*0200*/  IADD3 R7, PT, PT, R11, 0x8, RZ ;  /* 0x000000080b077810 */ /* 0x001fc60007ffe0ff */
[----:B------:R0:W5:Y:S02]  /*0210*/  LDG.E R24, desc[UR6][R8.64+0x4] ;  /* 0x0000040608187981 */ /* 0x000164000c1e1900 */
[----:B------:R-:W-:Y:S02]  /*0220*/  IMAD.WIDE R6, R7, 0x4, R2 ;  /* 0x0000000407067825 */ /* 0x000fe400078e0202 */
[----:B------:R-:W5:Y:S04]  /*0230*/  LDG.E R29, desc[UR6][R4.64+0x1c] ;  /* 0x00001c06041d7981 */ /* 0x000f68000c1e1900 */
[----:B------:R-:W5:Y:S04]  /*0240*/  LDG.E R16, desc[UR6][R4.64+0x20] ;  /* 0x0000200604107981 */ /* 0x000f68000c1e1900 */
[----:B------:R-:W5:Y:S01]  /*0250*/  LDG.E R19, desc[UR6][R6.64+-0x8] ;  /* 0xfffff80606137981 */ /* 0x000f62000c1e1900 */
[----:B0-----:R-:W-:-:S05]  /*0260*/  IADD3 R9, PT, PT, R11, 0xc, RZ ;  /* 0x0000000c0b097810 */ /* 0x001fca0007ffe0ff */
[----:B------:R-:W-:-:S04]  /*0270*/  IMAD.WIDE R8, R9, 0x4, R2 ;  /* 0x0000000409087825 */ /* 0x000fc800078e0202 */
[----:B--2---:R-:W-:-:S04]  /*0280*/  FFMA R13, R0, R13, RZ ;  /* 0x0000000d000d7223 */ /* 0x004fc800000000ff */
[----:B---3--:R-:W-:Y:S02]  /*0290*/  FFMA R0, R14, R27, R13 ;  /* 0x0000001b0e007223 */ /* 0x008fe4000000000d */
[----:B------:R-:W2:Y:S04]  /*02a0*/  LDG.E R13, desc[UR6][R4.64+0x24] ;  /* 0x00002406040d7981 */ /* 0x000ea8000c1e1900 */
[----:B------:R-:W2:Y:S01]  /*02b0*/  LDG.E R14, desc[UR6][R6.64+-0x4] ;  /* 0xfffffc06060e7981 */ /* 0x000ea2000c1e1900 */
[----:B----4-:R-:W-:-:S03]  /*02c0*/  FFMA R27, R15, R22, R0 ;  /* 0x000000160f1b7223 */ /* 0x010fc60000000000 */
[----:B------:R-:W3:Y:S04]  /*02d0*/  LDG.E R0, desc[UR6][R4.64+0x28] ;  /* 0x0000280604007981 */ /* 0x000ee8000c1e1900 */
[----:B------:R-:W3:Y:S01]  /*02e0*/  LDG.E R15, desc[UR6][R6.64] ;  /* 0x00000006060f7981 */ /* 0x000ee2000c1e1900 */
[----:B-----5:R-:W-:-:S03]  /*02f0*/  FFMA R25, R26, R25, R27 ;  /* 0x000000191a197223 */ /* 0x020fc6000000001b */
[----:B------:R0:W4:Y:S04]  /*0300*/  LDG.E R22, desc[UR6][R6.64+0x4] ;  /* 0x0000040606167981 */ /* 0x000128000c1e1900 */
[----:B------:R-:W4:Y:S01]  /*0310*/  LDG.E R27, desc[UR6][R4.64+0x2c] ;  /* 0x00002c06041b7981 */ /* 0x000f22000c1e1900 */
[----:B------:R-:W-:-:S03]  /*0320*/  FFMA R23, R20, R23, R25 ;  /* 0x0000001714177223 */ /* 0x000fc60000000019 */
[----:B------:R-:W5:Y:S04]  /*0330*/  LDG.E R20, desc[UR6][R4.64+0x30] ;  /* 0x0000300604147981 */ /* 0x000f68000c1e1900 */
[----:B------:R-:W5:Y:S01]  /*0340*/  LDG.E R25, desc[UR6][R8.64+-0x8] ;  /* 0xfffff80608197981 */ /* 0x000f62000c1e1900 */
[----:B------:R-:W-:-:S03]  /*0350*/  FFMA R23, R18, R21, R23 ;  /* 0x0000001512177223 */ /* 0x000fc60000000017 */
[----:B------:R-:W5:Y:S04]  /*0360*/  LDG.E R18, desc[UR6][R4.64+0x34] ;  /* 0x0000340604127981 */ /* 0x000f68000c1e1900 */
[----:B------:R-:W5:Y:S01]  /*0370*/  LDG.E R21, desc[UR6][R8.64+-0x4] ;  /* 0xfffffc0608157981 */ /* 0x000f62000c1e1900 */
[----:B0-----:R-:W-:-:S03]  /*0380*/  FFMA R6, R12, R17, R23 ;  /* 0x000000110c067223 */ /* 0x001fc60000000017 */
[----:B------:R-:W5:Y:S04]  /*0390*/  LDG.E R12, desc[UR6][R4.64+0x38] ;  /* 0x00003806040c7981 */ /* 0x000f68000c1e1900 */
[----:B------:R-:W5:Y:S01]  /*03a0*/  LDG.E R17, desc[UR6][R8.64] ;  /* 0x0000000608117981 */ /* 0x000f62000c1e1900 */
[----:B------:R-:W-:Y:S01]  /*03b0*/  IADD3 R7, PT, PT, R11, 0x10, RZ ;  /* 0x000000100b077810 */ /* 0x000fe20007ffe0ff */
[----:B------:R-:W-:Y:S02]  /*03c0*/  FFMA R29, R29, R24, R6 ;  /* 0x000000181d1d7223 */ /* 0x000fe40000000006 */
[----:B------:R0:W5:Y:S02]  /*03d0*/  LDG.E R23, desc[UR6][R8.64+0x4] ;  /* 0x0000040608177981 */ /* 0x000164000c1e1900 */
[----:B------:R-:W-:-:S02]  /*03e0*/  IMAD.WIDE R6, R7, 0x4, R2 ;  /* 0x0000000407067825 */ /* 0x000fc400078e0202 */
[----:B------:R-:W5:Y:S02]  /*03f0*/  LDG.E R26, desc[UR6][R4.64+0x3c] ;  /* 0x00003c06041a7981 */ /* 0x000f64000c1e1900 */
[----:B------:R-:W-:Y:S02]  /*0400*/  FFMA R24, R16, R19, R29 ;  /* 0x0000001310187223 */ /* 0x000fe4000000001d */
[----:B------:R-:W5:Y:S04]  /*0410*/  LDG.E R16, desc[UR6][R4.64+0x40] ;  /* 0x0000400604107981 */ /* 0x000f68000c1e1900 */
[----:B------:R-:W5:Y:S01]  /*0420*/  LDG.E R19, desc[UR6][R6.64+-0x8] ;  /* 0xfffff80606137981 */ /* 0x000f62000c1e1900 */
[----:B0-----:R-:W-:Y:S01]  /*0430*/  IADD3 R9, PT, PT, R11, 0x14, RZ ;  /* 0x000000140b097810 */ /* 0x001fe20007ffe0ff */
[----:B--2---:R-:W-:-:S02]  /*0440*/  FFMA R29, R13, R14, R24 ;  /* 0x0000000e0d1d7223 */ /* 0x004fc40000000018 */
[----:B------:R-:W2:Y:S04]  /*0450*/  LDG.E R13, desc[UR6][R4.64+0x44] ;  /* 0x00004406040d7981 */ /* 0x000ea8000c1e1900 */
[----:B------:R-:W2:Y:S01]  /*0460*/  LDG.E R14, desc[UR6][R6.64+-0x4] ;  /* 0xfffffc06060e7981 */ /* 0x000ea2000c1e1900 */
[----:B---3--:R-:W-:-:S03]  /*0470*/  FFMA R8, R0, R15, R29 ;  /* 0x0000000f00087223 */ /* 0x008fc6000000001d */
[----:B------:R-:W3:Y:S04]  /*0480*/  LDG.E R0, desc[UR6][R4.64+0x48] ;  /* 0x0000480604007981 */ /* 0x000ee8000c1e1900 */
[----:B------:R-:W3:Y:S01]  /*0490*/  LDG.E R15, desc[UR6][R6.64] ;  /* 0x00000006060f7981 */ /* 0x000ee2000c1e1900 */
[----:B----4-:R-:W-:Y:S01]  /*04a0*/  FFMA R27, R27, R22, R8 ;  /* 0x000000161b1b7223 */ /* 0x010fe20000000008 */
[----:B------:R-:W-:Y:S02]  /*04b0*/  IMAD.WIDE R8, R9, 0x4, R2 ;  /* 0x0000000409087825 */ /* 0x000fe400078e0202 */
[----:B------:R0:W4:Y:S04]  /*04c0*/  LDG.E R24, desc[UR6][R6.64+0x4] ;  /* 0x0000040606187981 */ /* 0x000128000c1e1900 */
        /* <DEDUP_REMOVED lines=10> */
[----:B0-----:R-:W-:Y:S01]  /*0570*/  IADD3 R7, PT, PT, R11, 0x18, RZ ;  /* 0x000000180b077810 */ /* 0x001fe20007ffe0ff */
        /* <DEDUP_REMOVED lines=35> */
[----:B0-----:R-:W-:-:S05]  /*07b0*/  IADD3 R9, PT, PT, R11, 0x24, RZ ;  /* 0x000000240b097810 */ /* 0x001fca0007ffe0ff */
[----:B------:R-:W-:-:S04]  /*07c0*/  IMAD.WIDE R8, R9, 0x4, R2 ;  /* 0x0000000409087825 */ /* 0x000fc800078e0202 */
[----:B--2---:R-:W-:Y:S02]  /*07d0*/  FFMA R27, R13, R14, R20 ;  /* 0x0000000e0d1b7223 */ /* 0x004fe40000000014 */
[----:B------:R-:W2:Y:S04]  /*07e0*/  LDG.E R13, desc[UR6][R4.64+0x84] ;  /* 0x00008406040d7981 */ /* 0x000ea8000c1e1900 */
[----:B------:R-:W2:Y:S01]  /*07f0*/  LDG.E R14, desc[UR6][R6.64+-0x4] ;  /* 0xfffffc06060e7981 */ /* 0x000ea2000c1e1900 */
[----:B---3--:R-:W-:-:S03]  /*0800*/  FFMA R27, R0, R15, R27 ;  /* 0x0000000f001b7223 */ /* 0x008fc6000000001b */
[----:B------:R-:W3:Y:S04]  /*0810*/  LDG.E R0, desc[UR6][R4.64+0x88] ;  /* 0x0000880604007981 */ /* 0x000ee8000c1e1900 */
[----:B------:R-:W3:Y:S01]  /*0820*/  LDG.E R15, desc[UR6][R6.64] ;  /* 0x00000006060f7981 */ /* 0x000ee2000c1e1900 */
[----:B----4-:R-:W-:-:S03]  /*0830*/  FFMA R27, R26, R23, R27 ;  /* 0x000000171a1b7223 */ /* 0x010fc6000000001b */
        /* <DEDUP_REMOVED lines=47> */
[----:B0-----:R-:W-:-:S03]  /*0b30*/  IADD3 R8, PT, PT, R11, 0x34, RZ ;  /* 0x000000340b087810 */ /* 0x001fc60007ffe0ff */
        /* <DEDUP_REMOVED lines=8> */
[----:B------:R0:W4:Y:S01]  /*0bc0*/  LDG.E R29, desc[UR6][R6.64+0x4] ;  /* 0x00000406061d7981 */ /* 0x000122000c1e1900 */
[----:B------:R-:W-:-:S03]  /*0bd0*/  IMAD.WIDE R8, R8, 0x4, R2 ;  /* 0x0000000408087825 */ /* 0x000fc600078e0202 */
        /* <DEDUP_REMOVED lines=27> */
[----:B------:R0:W2:Y:S04]  /*0d90*/  LDG.E R15, desc[UR6][R6.64] ;  /* 0x00000006060f7981 */ /* 0x0000a8000c1e1900 */
        /* <DEDUP_REMOVED lines=11> */
[----:B0-----:R-:W-:Y:S01]  /*0e50*/  IADD3 R7, PT, PT, R11, 0x40, RZ ;  /* 0x000000400b077810 */ /* 0x001fe20007ffe0ff */
[----:B------:R-:W-:-:S04]  /*0e60*/  FFMA R25, R24, R25, R28 ;  /* 0x0000001918197223 */ /* 0x000fc8000000001c */
[----:B------:R-:W-:-:S04]  /*0e70*/  IMAD.WIDE R6, R7, 0x4, R2 ;  /* 0x0000000407067825 */ /* 0x000fc800078e0202 */
[----:B------:R-:W-:Y:S02]  /*0e80*/  FFMA R24, R16, R19, R25 ;  /* 0x0000001310187223 */ /* 0x000fe40000000019 */
[----:B------:R-:W5:Y:S04]  /*0e90*/  LDG.E R16, desc[UR6][R4.64+0x100] ;  /* 0x0001000604107981 */ /* 0x000f68000c1e1900 */
[----:B------:R-:W5:Y:S01]  /*0ea0*/  LDG.E R19, desc[UR6][R6.64+-0x8] ;  /* 0xfffff80606137981 */ /* 0x000f62000c1e1900 */
[----:B-1----:R-:W-:Y:S01]  /*0eb0*/  IADD3 R9, PT, PT, R11, 0x44, RZ ;  /* 0x000000440b097810 */ /* 0x002fe20007ffe0ff */
[----:B---3--:R-:W-:Y:S02]  /*0ec0*/  FFMA R13, R13, R0, R24 ;  /* 0x000000000d0d7223 */ /* 0x008fe40000000018 */
[----:B------:R-:W3:Y:S02]  /*0ed0*/  LDG.E R0, desc[UR6][R6.64+-0x4] ;  /* 0xfffffc0606007981 */ /* 0x000ee4000c1e1900 */
[----:B--2---:R-:W-:-:S02]  /*0ee0*/  FFMA R15, R14, R15, R13 ;  /* 0x0000000f0e0f7223 */ /* 0x004fc4000000000d */
[----:B------:R-:W3:Y:S02]  /*0ef0*/  LDG.E R13, desc[UR6][R4.64+0x104] ;  /* 0x00010406040d7981 */ /* 0x000ee4000c1e1900 */
[----:B----4-:R-:W-:Y:S02]  /*0f00*/  FFMA R8, R22, R27, R15 ;  /* 0x0000001b16087223 */ /* 0x010fe4000000000f */
[----:B------:R-:W2:Y:S04]  /*0f10*/  LDG.E R14, desc[UR6][R4.64+0x108] ;  /* 0x00010806040e7981 */ /* 0x000ea8000c1e1900 */
[----:B------:R-:W2:Y:S01]  /*0f20*/  LDG.E R15, desc[UR6][R6.64] ;  /* 0x00000006060f7981 */ /* 0x000ea2000c1e1900 */
[----:B-----5:R-:W-:Y:S01]  /*0f30*/  FFMA R20, R23, R20, R8 ;  /* 0x0000001417147223 */ /* 0x020fe20000000008 */
[----:B------:R-:W-:-:S02]  /*0f40*/  IMAD.WIDE R8, R9, 0x4, R2 ;  /* 0x0000000409087825 */ /* 0x000fc400078e0202 */
        /* <DEDUP_REMOVED lines=11> */
[----:B0-----:R-:W-:-:S03]  /*1000*/  IADD3 R7, PT, PT, R11, 0x48, RZ ;  /* 0x000000480b077810 */ /* 0x001fc60007ffe0ff */
[----:B------:R0:W5:Y:S04]  /*1010*/  LDG.E R27, desc[UR6][R8.64+0x4] ;  /* 0x00000406081b7981 */ /* 0x000168000c1e1900 */
[----:B------:R-:W5:Y:S01]  /*1020*/  LDG.E R24, desc[UR6][R4.64+0x11c] ;  /* 0x00011c0604187981 */ /* 0x000f62000c1e1900 */
[----:B------:R-:W-:-:S04]  /*1030*/  IMAD.WIDE R6, R7, 0x4, R2 ;  /* 0x0000000407067825 */ /* 0x000fc800078e0202 */
[----:B------:R-:W-:Y:S02]  /*1040*/  FFMA R26, R16, R19, R29 ;  /* 0x00000013101a7223 */ /* 0x000fe4000000001d */
[----:B------:R-:W5:Y:S04]  /*1050*/  LDG.E R16, desc[UR6][R4.64+0x120] ;  /* 0x0001200604107981 */ /* 0x000f68000c1e1900 */
[----:B------:R-:W5:Y:S01]  /*1060*/  LDG.E R19, desc[UR6][R6.64+-0x8] ;  /* 0xfffff80606137981 */ /* 0x000f62000c1e1900 */
[----:B0-----:R-:W-:-:S03]  /*1070*/  IADD3 R9, PT, PT, R11, 0x4c, RZ ;  /* 0x0000004c0b097810 */ /* 0x001fc60007ffe0ff */
[----:B------:R-:W5:Y:S02]  /*1080*/  LDG.E R29, desc[UR6][R4.64+0x148] ;  /* 0x00014806041d7981 */ /* 0x000f64000c1e1900 */
[----:B------:R-:W-:-:S04]  /*1090*/  IMAD.WIDE R8, R9, 0x4, R2 ;  /* 0x0000000409087825 */ /* 0x000fc800078e0202 */
[----:B---3--:R-:W-:Y:S02]  /*10a0*/  FFMA R13, R13, R0, R26 ;  /* 0x000000000d0d7223 */ /* 0x008fe4000000001a */
[----:B------:R-:W3:Y:S02]  /*10b0*/  LDG.E R0, desc[UR6][R6.64+-0x4] ;  /* 0xfffffc0606007981 */ /* 0x000ee4000c1e1900 */
[----:B--2---:R-:W-:Y:S02]  /*10c0*/  FFMA R14, R14, R15, R13 ;  /* 0x0000000f0e0e7223 */ /* 0x004fe4000000000d */
[----:B------:R-:W3:Y:S02]  /*10d0*/  LDG.E R13, desc[UR6][R4.64+0x124] ;  /* 0x00012406040d7981 */ /* 0x000ee4000c1e1900 */
[----:B----4-:R-:W-:Y:S02]  /*10e0*/  FFMA R23, R23, R22, R14 ;  /* 0x0000001617177223 */ /* 0x010fe4000000000e */
[----:B------:R-:W2:Y:S02]  /*10f0*/  LDG.E R22, desc[UR6][R4.64+0x12c] ;  /* 0x00012c0604167981 */ /* 0x000ea4000c1e1900 */
[----:B-----5:R-:W-:-:S02]  /*1100*/  FFMA R14, R18, R21, R23 ;  /* 0x00000015120e7223 */ /* 0x020fc40000000017 */
[----:B------:R-:W4:Y:S01]  /*1110*/  LDG.E R21, desc[UR6][R4.64+0x128] ;  /* 0x0001280604157981 */ /* 0x000f22000c1e1900 */
[----:B------:R-:W-:-:S03]  /*1120*/  IADD3 R23, PT, PT, R11, 0x50, RZ ;  /* 0x000000500b177810 */ /* 0x000fc60007ffe0ff */
[----:B------:R-:W4:Y:S01]  /*1130*/  LDG.E R18, desc[UR6][R6.64] ;  /* 0x0000000606127981 */ /* 0x000f22000c1e1900 */
[----:B------:R-:W-:-:S03]  /*1140*/  FFMA R15, R17, R12, R14 ;  /* 0x0000000c110f7223 */ /* 0x000fc6000000000e */
[----:B------:R-:W2:Y:S01]  /*1150*/  LDG.E R11, desc[UR6][R6.64+0x4] ;  /* 0x00000406060b7981 */ /* 0x000ea2000c1e1900 */
[----:B------:R-:W-:-:S03]  /*1160*/  IMAD.WIDE R2, R23, 0x4, R2 ;  /* 0x0000000417027825 */ /* 0x000fc600078e0202 */
[----:B------:R-:W5:Y:S01]  /*1170*/  LDG.E R17, desc[UR6][R4.64+0x130] ;  /* 0x0001300604117981 */ /* 0x000f62000c1e1900 */
[----:B------:R-:W-:-:S03]  /*1180*/  FFMA R25, R20, R25, R15 ;  /* 0x0000001914197223 */ /* 0x000fc6000000000f */
[----:B------:R-:W5:Y:S01]  /*1190*/  LDG.E R12, desc[UR6][R8.64+-0x8] ;  /* 0xfffff806080c7981 */ /* 0x000f62000c1e1900 */
[----:B------:R-:W0:Y:S03]  /*11a0*/  LDC.64 R14, c[0x0][0x390] ;  /* 0x0000e400ff0e7b82 */ /* 0x000e260000000a00 */
[----:B------:R-:W5:Y:S04]  /*11b0*/  LDG.E R20, desc[UR6][R4.64+0x134] ;  /* 0x0001340604147981 */ /* 0x000f68000c1e1900 */
[----:B------:R-:W5:Y:S01]  /*11c0*/  LDG.E R23, desc[UR6][R8.64+-0x4] ;  /* 0xfffffc0608177981 */ /* 0x000f62000c1e1900 */
[----:B------:R-:W-:-:S03]  /*11d0*/  FFMA R25, R24, R27, R25 ;  /* 0x0000001b18197223 */ /* 0x000fc60000000019 */
[----:B------:R-:W5:Y:S04]  /*11e0*/  LDG.E R7, desc[UR6][R4.64+0x138] ;  /* 0x0001380604077981 */ /* 0x000f68000c1e1900 */
[----:B------:R-:W5:Y:S04]  /*11f0*/  LDG.E R6, desc[UR6][R8.64] ;  /* 0x0000000608067981 */ /* 0x000f68000c1e1900 */
[----:B------:R-:W5:Y:S04]  /*1200*/  LDG.E R24, desc[UR6][R8.64+0x4] ;  /* 0x0000040608187981 */ /* 0x000f68000c1e1900 */
[----:B------:R-:W5:Y:S01]  /*1210*/  LDG.E R27, desc[UR6][R4.64+0x13c] ;  /* 0x00013c06041b7981 */ /* 0x000f62000c1e1900 */
[----:B------:R-:W-:-:S03]  /*1220*/  FFMA R16, R16, R19, R25 ;  /* 0x0000001310107223 */ /* 0x000fc60000000019 */
[----:B------:R-:W5:Y:S04]  /*1230*/  LDG.E R26, desc[UR6][R2.64+-0x8] ;  /* 0xfffff806021a7981 */ /* 0x000f68000c1e1900 */
[----:B------:R-:W5:Y:S04]  /*1240*/  LDG.E R9, desc[UR6][R4.64+0x140] ;  /* 0x0001400604097981 */ /* 0x000f68000c1e1900 */
[----:B------:R-:W5:Y:S04]  /*1250*/  LDG.E R25, desc[UR6][R2.64+-0x4] ;  /* 0xfffffc0602197981 */ /* 0x000f68000c1e1900 */
[----:B------:R-:W5:Y:S01]  /*1260*/  LDG.E R8, desc[UR6][R4.64+0x144] ;  /* 0x0001440604087981 */ /* 0x000f62000c1e1900 */
[----:B0-----:R-:W-:-:S03]  /*1270*/  IMAD.WIDE R14, R10, 0x4, R14 ;  /* 0x000000040a0e7825 */ /* 0x001fc600078e020e */
[----:B------:R-:W5:Y:S04]  /*1280*/  LDG.E R19, desc[UR6][R2.64] ;  /* 0x0000000602137981 */ /* 0x000f68000c1e1900 */
[----:B------:R0:W5:Y:S04]  /*1290*/  LDG.E R28, desc[UR6][R2.64+0x4] ;  /* 0x00000406021c7981 */ /* 0x000168000c1e1900 */
[----:B------:R-:W5:Y:S04]  /*12a0*/  LDG.E R5, desc[UR6][R4.64+0x14c] ;  /* 0x00014c0604057981 */ /* 0x000f68000c1e1900 */
[----:B------:R-:W5:Y:S01]  /*12b0*/  LDG.E R14, desc[UR6][R14.64] ;  /* 0x000000060e0e7981 */ /* 0x000f62000c1e1900 */
[----:B0-----:R-:W0:Y:S02]  /*12c0*/  LDC.64 R2, c[0x0][0x398] ;  /* 0x0000e600ff027b82 */ /* 0x001e240000000a00 */
[----:B0-----:R-:W-:-:S04]  /*12d0*/  IMAD.WIDE R2, R10, 0x4, R2 ;  /* 0x000000040a027825 */ /* 0x001fc800078e0202 */
[----:B---3--:R-:W-:-:S04]  /*12e0*/  FFMA R0, R13, R0, R16 ;  /* 0x000000000d007223 */ /* 0x008fc80000000010 */
[----:B----4-:R-:W-:-:S04]  /*12f0*/  FFMA R21, R21, R18, R0 ;  /* 0x0000001215157223 */ /* 0x010fc80000000000 */
[----:B--2---:R-:W-:-:S04]  /*1300*/  FFMA R22, R22, R11, R21 ;  /* 0x0000000b16167223 */ /* 0x004fc80000000015 */
[----:B-----5:R-:W-:-:S04]  /*1310*/  FFMA R17, R17, R12, R22 ;  /* 0x0000000c11117223 */ /* 0x020fc80000000016 */
[----:B------:R-:W-:-:S04]  /*1320*/  FFMA R20, R20, R23, R17 ;  /* 0x0000001714147223 */ /* 0x000fc80000000011 */
[----:B------:R-:W-:-:S04]  /*1330*/  FFMA R6, R7, R6, R20 ;  /* 0x0000000607067223 */ /* 0x000fc80000000014 */
[----:B------:R-:W-:-:S04]  /*1340*/  FFMA R6, R27, R24, R6 ;  /* 0x000000181b067223 */ /* 0x000fc80000000006 */
[----:B------:R-:W-:-:S04]  /*1350*/  FFMA R9, R9, R26, R6 ;  /* 0x0000001a09097223 */ /* 0x000fc80000000006 */
[----:B------:R-:W-:-:S04]  /*1360*/  FFMA R8, R8, R25, R9 ;  /* 0x0000001908087223 */ /* 0x000fc80000000009 */
[----:B------:R-:W-:-:S04]  /*1370*/  FFMA R8, R29, R19, R8 ;  /* 0x000000131d087223 */ /* 0x000fc80000000008 */
[----:B------:R-:W-:-:S04]  /*1380*/  FFMA R5, R5, R28, R8 ;  /* 0x0000001c05057223 */ /* 0x000fc80000000008 */
[----:B------:R-:W-:-:S05]  /*1390*/  FADD R5, R5, R14 ;  /* 0x0000000e05057221 */ /* 0x000fca0000000000 */
[----:B------:R-:W-:Y:S01]  /*13a0*/  STG.E desc[UR6][R2.64], R5 ;  /* 0x0000000502007986 */ /* 0x000fe2000c101906 */
[----:B------:R-:W-:Y:S05]  /*13b0*/  EXIT ;  /* 0x000000000000794d */ /* 0x000fea0003800000 */
.L_x_10:
        /* <DEDUP_REMOVED lines=12> */
.L_x_50:


//--------------------- .text._Z14softmax_kernelPKfPfi --------------------------
	.section	.text._Z14softmax_kernelPKfPfi,"ax",@progbits
	.align	128
        .global         _Z14softmax_kernelPKfPfi
        .type           _Z14softmax_kernelPKfPfi,@function
        .size           _Z14softmax_kernelPKfPfi,(.L_x_42 - _Z14softmax_kernelPKfPfi)
        .other          _Z14softmax_kernelPKfPfi,@"STO_CUDA_ENTRY STV_DEFAULT"
_Z14softmax_kernelPKfPfi:
.text._Z14softmax_kernelPKfPfi:
[----:B------:R-:W-:Y:S01]  /*0000*/  LDC R1, c[0x0][0x37c] ;  /* 0x0000df00ff017b82 */ /* 0x000fe20000000800 */
[----:B------:R-:W0:Y:S01]  /*0010*/  S2R R0, SR_TID.X ;  /* 0x0000000000007919 */ /* 0x000e220000002100 */
[----:B------:R-:W1:Y:S01]  /*0020*/  LDCU.64 UR10, c[0x0][0x358] ;  /* 0x00006b00ff0a77ac */ /* 0x000e620008000a00 */
[----:B------:R-:W-:Y:S01]  /*0030*/  BSSY.RECONVERGENT B0, `(.L_x_11) ;  /* 0x0000108000007945 */ /* 0x000fe20003800200 */
[----:B0-----:R-:W-:-:S13]  /*0040*/  ISETP.NE.AND P0, PT, R0, RZ, PT ;  /* 0x000000ff0000720c */ /* 0x001fda0003f05270 */
[----:B-1----:R-:W-:Y:S05]  /*0050*/  @P0 BRA `(.L_x_12) ;  /* 0x0000001000140947 */ /* 0x002fea0003800000 */
[----:B------:R-:W0:Y:S02]  /*0060*/  LDC.64 R2, c[0x0][0x380] ;  /* 0x0000e000ff027b82 */ /* 0x000e240000000a00 */
[----:B0-----:R-:W2:Y:S06]  /*0070*/  LDG.E R4, desc[UR10][R2.64] ;  /* 0x0000000a02047981 */ /* 0x001eac000c1e1900 */
[----:B------:R-:W0:Y:S01]  /*0080*/  S2UR UR5, SR_CgaCtaId ;  /* 0x00000000000579c3 */ /* 0x000e220000008800 */
[----:B------:R-:W-:Y:S02]  /*0090*/  UMOV UR4, 0x400 ;  /* 0x0000040000047882 */ /* 0x000fe40000000000 */
[----:B0-----:R-:W-:Y:S01]  /*00a0*/  ULEA UR4, UR5, UR4, 0x18 ;  /* 0x0000000405047291 */ /* 0x001fe2000f8ec0ff */
[----:B------:R-:W0:Y:S02]  /*00b0*/  LDCU UR5, c[0x0][0x390] ;  /* 0x00007200ff0577ac */ /* 0x000e240008000800 */
[----:B0-----:R-:W-:-:S06]  /*00c0*/  UISETP.GE.AND UP0, UPT, UR5, 0x2, UPT ;  /* 0x000000020500788c */ /* 0x001fcc000bf06270 */
[----:B--2---:R0:W-:Y:S03]  /*00d0*/  STS [UR4], R4 ;  /* 0x00000004ff007988 */ /* 0x0041e60008000804 */
[----:B------:R-:W-:Y:S05]  /*00e0*/  BRA.U !UP0, `(.L_x_12) ;  /* 0x0000000d08f07547 */ /* 0x000fea000b800000 */
[----:B------:R-:W-:Y:S01]  /*00f0*/  UIADD3 UR4, UPT, UPT, UR5, -0x1, URZ ;  /* 0xffffffff05047890 */ /* 0x000fe2000fffe0ff */
[----:B------:R-:W-:Y:S01]  /*0100*/  IMAD.MOV.U32 R6, RZ, RZ, 0x1 ;  /* 0x00000001ff067424 */ /* 0x000fe200078e00ff */
[----:B------:R-:W-:Y:S02]  /*0110*/  UIADD3 UR5, UPT, UPT, UR5, -0x2, URZ ;  /* 0xfffffffe05057890 */ /* 0x000fe4000fffe0ff */
[----:B------:R-:W-:Y:S02]  /*0120*/  ULOP3.LUT UR8, UR4, 0xf, URZ, 0xc0, !UPT ;  /* 0x0000000f04087892 */ /* 0x000fe4000f8ec0ff */
[----:B------:R-:W-:-:S09]  /*0130*/  UISETP.GE.U32.AND UP0, UPT, UR5, 0xf, UPT ;  /* 0x0000000f0500788c */ /* 0x000fd2000bf06070 */
[----:B------:R-:W-:Y:S05]  /*0140*/  BRA.U !UP0, `(.L_x_13) ;  /* 0x0000000508fc7547 */ /* 0x000fea000b800000 */
[----:B------:R-:W1:Y:S01]  /*0150*/  LDCU.64 UR6, c[0x0][0x380] ;  /* 0x00007000ff0677ac */ /* 0x000e620008000a00 */
[----:B------:R-:W-:Y:S01]  /*0160*/  IMAD.MOV.U32 R6, RZ, RZ, RZ ;  /* 0x000000ffff067224 */ /* 0x000fe200078e00ff */
[----:B------:R-:W-:-:S04]  /*0170*/  ULOP3.LUT UR5, UR4, 0xfffffff0, URZ, 0xc0, !UPT ;  /* 0xfffffff004057892 */ /* 0x000fc8000f8ec0ff */
[----:B------:R-:W-:Y:S02]  /*0180*/  UIADD3 UR5, UPT, UPT, -UR5, URZ, URZ ;  /* 0x000000ff05057290 */ /* 0x000fe4000fffe1ff */
[----:B-1----:R-:W-:-:S04]  /*0190*/  UIADD3 UR6, UP0, UPT, UR6, 0x20, URZ ;  /* 0x0000002006067890 */ /* 0x002fc8000ff1e0ff */
[----:B------:R-:W-:Y:S02]  /*01a0*/  UIADD3.X UR7, UPT, UPT, URZ, UR7, URZ, UP0, !UPT ;  /* 0x00000007ff077290 */ /* 0x000fe400087fe4ff */
[----:B------:R-:W-:-:S04]  /*01b0*/  IMAD.U32 R2, RZ, RZ, UR6 ;  /* 0x00000006ff027e24 */ /* 0x000fc8000f8e00ff */
[----:B------:R-:W-:-:S07]  /*01c0*/  IMAD.U32 R3, RZ, RZ, UR7 ;  /* 0x00000007ff037e24 */ /* 0x000fce000f8e00ff */
.L_x_14:
[----:B--2---:R-:W2:Y:S04]  /*01d0*/  LDG.E R10, desc[UR10][R2.64+-0x1c] ;  /* 0xffffe40a020a7981 */ /* 0x004ea8000c1e1900 */
        /* <DEDUP_REMOVED lines=15> */
[----:B------:R-:W-:Y:S01]  /*02d0*/  UIADD3 UR5, UPT, UPT, UR5, 0x10, URZ ;  /* 0x0000001005057890 */ /* 0x000fe2000fffe0ff */
[----:B------:R-:W-:-:S03]  /*02e0*/  VIADD R6, R6, 0x10 ;  /* 0x0000001006067836 */ /* 0x000fc60000000000 */
[----:B------:R-:W-:Y:S01]  /*02f0*/  UISETP.NE.AND UP0, UPT, UR5, URZ, UPT ;  /* 0x000000ff0500728c */ /* 0x000fe2000bf05270 */
[----:B--2---:R-:W-:-:S13]  /*0300*/  FSETP.GT.AND P2, PT, R10, R4, PT ;  /* 0x000000040a00720b */ /* 0x004fda0003f44000 */
[----:B0-----:R-:W-:Y:S01]  /*0310*/  @P2 IMAD.MOV.U32 R4, RZ, RZ, R10 ;  /* 0x000000ffff042224 */ /* 0x001fe200078e000a */
[----:B------:R-:W0:Y:S01]  /*0320*/  @P2 S2R R16, SR_CgaCtaId ;  /* 0x0000000000102919 */ /* 0x000e220000008800 */
[----:B------:R-:W-:-:S03]  /*0330*/  @P2 MOV R14, 0x400 ;  /* 0x00000400000e2802 */ /* 0x000fc60000000f00 */
[----:B---3--:R-:W-:-:S13]  /*0340*/  FSETP.GT.AND P3, PT, R12, R4, PT ;  /* 0x000000040c00720b */ /* 0x008fda0003f64000 */
[----:B------:R-:W-:Y:S01]  /*0350*/  @P3 IMAD.MOV.U32 R4, RZ, RZ, R12 ;  /* 0x000000ffff043224 */ /* 0x000fe200078e000c */
[----:B------:R-:W1:Y:S04]  /*0360*/  @P3 S2R R18, SR_CgaCtaId ;  /* 0x0000000000123919 */ /* 0x000e680000008800 */
[----:B----4-:R-:W-:Y:S02]  /*0370*/  FSETP.GT.AND P4, PT, R8, R4, PT ;  /* 0x000000040800720b */ /* 0x010fe40003f84000 */
[----:B0-----:R-:W-:Y:S02]  /*0380*/  @P2 LEA R14, R16, R14, 0x18 ;  /* 0x0000000e100e2211 */ /* 0x001fe400078ec0ff */
[----:B------:R-:W-:-:S09]  /*0390*/  @P3 MOV R16, 0x400 ;  /* 0x0000040000103802 */ /* 0x000fd20000000f00 */
[----:B------:R-:W-:Y:S01]  /*03a0*/  @P4 IMAD.MOV.U32 R4, RZ, RZ, R8 ;  /* 0x000000ffff044224 */ /* 0x000fe200078e0008 */
[----:B------:R-:W0:Y:S04]  /*03b0*/  @P4 S2R R20, SR_CgaCtaId ;  /* 0x0000000000144919 */ /* 0x000e280000008800 */
[----:B-----5:R-:W-:Y:S01]  /*03c0*/  FSETP.GT.AND P5, PT, R29, R4, PT ;  /* 0x000000041d00720b */ /* 0x020fe20003fa4000 */
[----:B------:R2:W-:Y:S01]  /*03d0*/  @P2 STS [R14], R10 ;  /* 0x0000000a0e002388 */ /* 0x0005e20000000800 */
[----:B-1----:R-:W-:Y:S02]  /*03e0*/  @P3 LEA R16, R18, R16, 0x18 ;  /* 0x0000001012103211 */ /* 0x002fe400078ec0ff */
[----:B------:R-:W-:-:S09]  /*03f0*/  @P4 MOV R18, 0x400 ;  /* 0x0000040000124802 */ /* 0x000fd20000000f00 */
[----:B------:R-:W-:Y:S01]  /*0400*/  @P5 IMAD.MOV.U32 R4, RZ, RZ, R29 ;  /* 0x000000ffff045224 */ /* 0x000fe200078e001d */
[----:B------:R-:W1:Y:S01]  /*0410*/  @P5 S2R R22, SR_CgaCtaId ;  /* 0x0000000000165919 */ /* 0x000e620000008800 */
[----:B--2---:R-:W-:-:S03]  /*0420*/  @P5 MOV R10, 0x400 ;  /* 0x00000400000a5802 */ /* 0x004fc60000000f00 */
[----:B------:R-:W-:Y:S01]  /*0430*/  FSETP.GT.AND P6, PT, R27, R4, PT ;  /* 0x000000041b00720b */ /* 0x000fe20003fc4000 */
[----:B------:R2:W-:Y:S01]  /*0440*/  @P3 STS [R16], R12 ;  /* 0x0000000c10003388 */ /* 0x0005e20000000800 */
[----:B0-----:R-:W-:-:S11]  /*0450*/  @P4 LEA R18, R20, R18, 0x18 ;  /* 0x0000001214124211 */ /* 0x001fd600078ec0ff */
[----:B------:R-:W-:Y:S01]  /*0460*/  @P6 IMAD.MOV.U32 R4, RZ, RZ, R27 ;  /* 0x000000ffff046224 */ /* 0x000fe200078e001b */
[----:B------:R-:W0:Y:S01]  /*0470*/  @P6 S2R R20, SR_CgaCtaId ;  /* 0x0000000000146919 */ /* 0x000e220000008800 */
[----:B--2---:R-:W-:-:S03]  /*0480*/  @P6 MOV R12, 0x400 ;  /* 0x00000400000c6802 */ /* 0x004fc60000000f00 */
[----:B------:R-:W-:Y:S01]  /*0490*/  FSETP.GT.AND P0, PT, R25, R4, PT ;  /* 0x000000041900720b */ /* 0x000fe20003f04000 */
[----:B------:R2:W-:Y:S01]  /*04a0*/  @P4 STS [R18], R8 ;  /* 0x0000000812004388 */ /* 0x0005e20000000800 */
[----:B-1----:R-:W-:-:S11]  /*04b0*/  @P5 LEA R10, R22, R10, 0x18 ;  /* 0x0000000a160a5211 */ /* 0x002fd600078ec0ff */
        /* <DEDUP_REMOVED lines=25> */
[----:B--2---:R-:W1:Y:S01]  /*0650*/  @P4 S2R R21, SR_CgaCtaId ;  /* 0x0000000000154919 */ /* 0x004e620000008800 */
[----:B------:R-:W-:-:S03]  /*0660*/  @P4 MOV R16, 0x400 ;  /* 0x0000040000104802 */ /* 0x000fc60000000f00 */
[----:B------:R-:W-:Y:S01]  /*0670*/  FSETP.GT.AND P5, PT, R11, R4, PT ;  /* 0x000000040b00720b */ /* 0x000fe20003fa4000 */
[----:B------:R-:W-:Y:S01]  /*0680*/  @P2 STS [R12], R23 ;  /* 0x000000170c002388 */ /* 0x000fe20000000800 */
[----:B0-----:R-:W-:-:S11]  /*0690*/  @P3 LEA R14, R29, R8, 0x18 ;  /* 0x000000081d0e3211 */ /* 0x001fd600078ec0ff */
[----:B------:R-:W-:Y:S01]  /*06a0*/  @P5 IMAD.MOV.U32 R4, RZ, RZ, R11 ;  /* 0x000000ffff045224 */ /* 0x000fe200078e000b */
[----:B------:R-:W0:Y:S01]  /*06b0*/  @P5 S2R R25, SR_CgaCtaId ;  /* 0x0000000000195919 */ /* 0x000e220000008800 */
[----:B------:R-:W-:-:S03]  /*06c0*/  @P5 MOV R18, 0x400 ;  /* 0x0000040000125802 */ /* 0x000fc60000000f00 */
        /* <DEDUP_REMOVED lines=17> */
[----:B------:R-:W-:-:S03]  /*07e0*/  @P1 MOV R21, 0x400 ;  /* 0x0000040000151802 */ /* 0x000fc60000000f00 */
        /* <DEDUP_REMOVED lines=8> */
[----:B------:R-:W-:-:S05]  /*0870*/  IADD3 R2, P0, PT, R2, 0x40, RZ ;  /* 0x0000004002027810 */ /* 0x000fca0007f1e0ff */
[----:B------:R-:W-:Y:S01]  /*0880*/  IMAD.X R3, RZ, RZ, R3, P0 ;  /* 0x000000ffff037224 */ /* 0x000fe200000e0603 */
[----:B-1----:R-:W-:-:S05]  /*0890*/  @P1 LEA R12, R12, R21, 0x18 ;  /* 0x000000150c0c1211 */ /* 0x002fca00078ec0ff */
[----:B------:R-:W1:Y:S01]  /*08a0*/  @P3 S2R R8, SR_CgaCtaId ;  /* 0x0000000000083919 */ /* 0x000e620000008800 */
[----:B------:R-:W-:Y:S01]  /*08b0*/  @P3 MOV R25, 0x400 ;  /* 0x0000040000193802 */ /* 0x000fe20000000f00 */
[----:B------:R-:W-:Y:S01]  /*08c0*/  @P3 IMAD.MOV.U32 R4, RZ, RZ, R5 ;  /* 0x000000ffff043224 */ /* 0x000fe200078e0005 */
[----:B------:R2:W-:Y:S01]  /*08d0*/  @P1 STS [R12], R13 ;  /* 0x0000000d0c001388 */ /* 0x0005e20000000800 */
[----:B0-----:R-:W-:-:S05]  /*08e0*/  @P2 LEA R10, R10, R23, 0x18 ;  /* 0x000000170a0a2211 */ /* 0x001fca00078ec0ff */
[----:B------:R2:W-:Y:S01]  /*08f0*/  @P2 STS [R10], R9 ;  /* 0x000000090a002388 */ /* 0x0005e20000000800 */
[----:B-1----:R-:W-:-:S05]  /*0900*/  @P3 LEA R8, R8, R25, 0x18 ;  /* 0x0000001908083211 */ /* 0x002fca00078ec0ff */
[----:B------:R2:W-:Y:S01]  /*0910*/  @P3 STS [R8], R5 ;  /* 0x0000000508003388 */ /* 0x0005e20000000800 */
[----:B------:R-:W-:Y:S05]  /*0920*/  BRA.U UP0, `(.L_x_14) ;  /* 0xfffffff900287547 */ /* 0x000fea000b83ffff */
[----:B------:R-:W-:-:S07]  /*0930*/  VIADD R6, R6, 0x1 ;  /* 0x0000000106067836 */ /* 0x000fce0000000000 */
.L_x_13:
[----:B------:R-:W-:-:S09]  /*0940*/  UISETP.NE.AND UP0, UPT, UR8, URZ, UPT ;  /* 0x000000ff0800728c */ /* 0x000fd2000bf05270 */
[----:B------:R-:W-:Y:S05]  /*0950*/  BRA.U !UP0, `(.L_x_12) ;  /* 0x0000000508d47547 */ /* 0x000fea000b800000 */
[----:B------:R-:W-:Y:S02]  /*0960*/  UISETP.GE.U32.AND UP0, UPT, UR8, 0x8, UPT ;  /* 0x000000080800788c */ /* 0x000fe4000bf06070 */
[----:B------:R-:W-:-:S04]  /*0970*/  ULOP3.LUT UR5, UR4, 0x7, URZ, 0xc0, !UPT ;  /* 0x0000000704057892 */ /* 0x000fc8000f8ec0ff */
[----:B------:R-:W-:-:S03]  /*0980*/  UISETP.NE.AND UP1, UPT, UR5, URZ, UPT ;  /* 0x000000ff0500728c */ /* 0x000fc6000bf25270 */
[----:B------:R-:W-:Y:S08]  /*0990*/  BRA.U !UP0, `(.L_x_15) ;  /* 0x0000000108ec7547 */ /* 0x000ff0000b800000 */
[----:B------:R-:W2:Y:S02]  /*09a0*/  LDC.64 R2, c[0x0][0x380] ;  /* 0x0000e000ff027b82 */ /* 0x000ea40000000a00 */
[----:B--2---:R-:W-:-:S05]  /*09b0*/  IMAD.WIDE.U32 R12, R6, 0x4, R2 ;  /* 0x00000004060c7825 */ /* 0x004fca00078e0002 */
[----:B------:R-:W2:Y:S04]  /*09c0*/  LDG.E R15, desc[UR10][R12.64] ;  /* 0x0000000a0c0f7981 */ /* 0x000ea8000c1e1900 */
[----:B------:R-:W3:Y:S04]  /*09d0*/  LDG.E R17, desc[UR10][R12.64+0x4] ;  /* 0x0000040a0c117981 */ /* 0x000ee8000c1e1900 */
[----:B------:R-:W4:Y:S04]  /*09e0*/  LDG.E R19, desc[UR10][R12.64+0x8] ;  /* 0x0000080a0c137981 */ /* 0x000f28000c1e1900 */
[----:B------:R-:W5:Y:S04]  /*09f0*/  LDG.E R9, desc[UR10][R12.64+0xc] ;  /* 0x00000c0a0c097981 */ /* 0x000f68000c1e1900 */
[----:B------:R-:W5:Y:S04]  /*0a00*/  LDG.E R7, desc[UR10][R12.64+0x10] ;  /* 0x0000100a0c077981 */ /* 0x000f68000c1e1900 */
[----:B------:R-:W5:Y:S04]  /*0a10*/  LDG.E R5, desc[UR10][R12.64+0x14] ;  /* 0x0000140a0c057981 */ /* 0x000f68000c1e1900 */
[----:B------:R-:W5:Y:S04]  /*0a20*/  LDG.E R3, desc[UR10][R12.64+0x18] ;  /* 0x0000180a0c037981 */ /* 0x000f68000c1e1900 */
[----:B------:R1:W5:Y:S01]  /*0a30*/  LDG.E R11, desc[UR10][R12.64+0x1c] ;  /* 0x00001c0a0c0b7981 */ /* 0x000362000c1e1900 */
[----:B------:R-:W-:Y:S01]  /*0a40*/  VIADD R6, R6, 0x8 ;  /* 0x0000000806067836 */ /* 0x000fe20000000000 */
[----:B--2---:R-:W-:-:S13]  /*0a50*/  FSETP.GT.AND P6, PT, R15, R4, PT ;  /* 0x000000040f00720b */ /* 0x004fda0003fc4000 */
[----:B0-----:R-:W-:Y:S01]  /*0a60*/  @P6 IMAD.MOV.U32 R4, RZ, RZ, R15 ;  /* 0x000000ffff046224 */ /* 0x001fe200078e000f */
[----:B------:R-:W0:Y:S01]  /*0a70*/  @P6 S2R R21, SR_CgaCtaId ;  /* 0x0000000000156919 */ /* 0x000e220000008800 */
[----:B------:R-:W-:-:S03]  /*0a80*/  @P6 MOV R2, 0x400 ;  /* 0x0000040000026802 */ /* 0x000fc60000000f00 */
[----:B---3--:R-:W-:-:S13]  /*0a90*/  FSETP.GT.AND P5, PT, R17, R4, PT ;  /* 0x000000041100720b */ /* 0x008fda0003fa4000 */
[----:B------:R-:W-:Y:S01]  /*0aa0*/  @P5 IMAD.MOV.U32 R4, RZ, RZ, R17 ;  /* 0x000000ffff045224 */ /* 0x000fe200078e0011 */
[----:B-1----:R-:W1:Y:S01]  /*0ab0*/  @P5 S2R R13, SR_CgaCtaId ;  /* 0x00000000000d5919 */ /* 0x002e620000008800 */
[----:B------:R-:W-:-:S03]  /*0ac0*/  @P5 MOV R10, 0x400 ;  /* 0x00000400000a5802 */ /* 0x000fc60000000f00 */
[----:B----4-:R-:W-:Y:S02]  /*0ad0*/  FSETP.GT.AND P4, PT, R19, R4, PT ;  /* 0x000000041300720b */ /* 0x010fe40003f84000 */
[----:B0-----:R-:W-:-:S11]  /*0ae0*/  @P6 LEA R8, R21, R2, 0x18 ;  /* 0x0000000215086211 */ /* 0x001fd600078ec0ff */
[----:B------:R-:W-:Y:S01]  /*0af0*/  @P4 IMAD.MOV.U32 R4, RZ, RZ, R19 ;  /* 0x000000ffff044224 */ /* 0x000fe200078e0013 */
[----:B------:R-:W0:Y:S01]  /*0b00*/  @P4 S2R R21, SR_CgaCtaId ;  /* 0x0000000000154919 */ /* 0x000e220000008800 */
[----:B------:R-:W-:-:S03]  /*0b10*/  @P4 MOV R12, 0x400 ;  /* 0x00000400000c4802 */ /* 0x000fc60000000f00 */
[----:B-----5:R-:W-:Y:S01]  /*0b20*/  FSETP.GT.AND P3, PT, R9, R4, PT ;  /* 0x000000040900720b */ /* 0x020fe20003f64000 */
        /* <DEDUP_REMOVED lines=26> */
[----:B------:R-:W1:Y:S01]  /*0cd0*/  @P6 S2R R2, SR_CgaCtaId ;  /* 0x0000000000026919 */ /* 0x000e620000008800 */
[----:B------:R-:W-:Y:S01]  /*0ce0*/  @P6 MOV R21, 0x400 ;  /* 0x0000040000156802 */ /* 0x000fe20000000f00 */
[----:B------:R-:W-:Y:S01]  /*0cf0*/  @P6 IMAD.MOV.U32 R4, RZ, RZ, R11 ;  /* 0x000000ffff046224 */ /* 0x000fe200078e000b */
[----:B------:R3:W-:Y:S01]  /*0d00*/  @P1 STS [R16], R5 ;  /* 0x0000000510001388 */ /* 0x0007e20000000800 */
[----:B0-----:R-:W-:-:S05]  /*0d10*/  @P0 LEA R18, R25, R18, 0x18 ;  /* 0x0000001219120211 */ /* 0x001fca00078ec0ff */
[----:B------:R3:W-:Y:S01]  /*0d20*/  @P0 STS [R18], R3 ;  /* 0x0000000312000388 */ /* 0x0007e20000000800 */
[----:B-1----:R-:W-:-:S05]  /*0d30*/  @P6 LEA R2, R2, R21, 0x18 ;  /* 0x0000001502026211 */ /* 0x002fca00078ec0ff */
[----:B------:R3:W-:Y:S02]  /*0d40*/  @P6 STS [R2], R11 ;  /* 0x0000000b02006388 */ /* 0x0007e40000000800 */
.L_x_15:
[----:B------:R-:W-:Y:S05]  /*0d50*/  BRA.U !UP1, `(.L_x_12) ;  /* 0x0000000109d47547 */ /* 0x000fea000b800000 */
[----:B------:R-:W-:Y:S02]  /*0d60*/  UISETP.GE.U32.AND UP0, UPT, UR5, 0x4, UPT ;  /* 0x000000040500788c */ /* 0x000fe4000bf06070 */
[----:B------:R-:W-:-:S04]  /*0d70*/  ULOP3.LUT UR4, UR4, 0x3, URZ, 0xc0, !UPT ;  /* 0x0000000304047892 */ /* 0x000fc8000f8ec0ff */
[----:B------:R-:W-:-:S03]  /*0d80*/  UISETP.NE.AND UP1, UPT, UR4, URZ, UPT ;  /* 0x000000ff0400728c */ /* 0x000fc6000bf25270 */
[----:B------:R-:W-:Y:S08]  /*0d90*/  BRA.U !UP0, `(.L_x_16) ;  /* 0x00000001087c7547 */ /* 0x000ff0000b800000 */
[----:B---3--:R-:W1:Y:S02]  /*0da0*/  LDC.64 R2, c[0x0][0x380] ;  /* 0x0000e000ff027b82 */ /* 0x008e640000000a00 */
[----:B-1----:R-:W-:-:S05]  /*0db0*/  IMAD.WIDE.U32 R2, R6, 0x4, R2 ;  /* 0x0000000406027825 */ /* 0x002fca00078e0002 */
[----:B--2---:R-:W2:Y:S04]  /*0dc0*/  LDG.E R5, desc[UR10][R2.64] ;  /* 0x0000000a02057981 */ /* 0x004ea8000c1e1900 */
[----:B------:R-:W3:Y:S04]  /*0dd0*/  LDG.E R7, desc[UR10][R2.64+0x4] ;  /* 0x0000040a02077981 */ /* 0x000ee8000c1e1900 */
[----:B------:R-:W4:Y:S04]  /*0de0*/  LDG.E R9, desc[UR10][R2.64+0x8] ;  /* 0x0000080a02097981 */ /* 0x000f28000c1e1900 */
[----:B------:R1:W5:Y:S01]  /*0df0*/  LDG.E R11, desc[UR10][R2.64+0xc] ;  /* 0x00000c0a020b7981 */ /* 0x000362000c1e1900 */
[----:B------:R-:W-:Y:S01]  /*0e00*/  VIADD R6, R6, 0x4 ;  /* 0x0000000406067836 */ /* 0x000fe20000000000 */
[----:B--2---:R-:W-:-:S13]  /*0e10*/  FSETP.GT.AND P0, PT, R5, R4, PT ;  /* 0x000000040500720b */ /* 0x004fda0003f04000 */
[----:B0-----:R-:W-:Y:S01]  /*0e20*/  @P0 IMAD.MOV.U32 R4, RZ, RZ, R5 ;  /* 0x000000ffff040224 */ /* 0x001fe200078e0005 */
[----:B------:R-:W0:Y:S01]  /*0e30*/  @P0 S2R R13, SR_CgaCtaId ;  /* 0x00000000000d0919 */ /* 0x000e220000008800 */
[----:B-1----:R-:W-:-:S03]  /*0e40*/  @P0 MOV R2, 0x400 ;  /* 0x0000040000020802 */ /* 0x002fc60000000f00 */
[----:B---3--:R-:W-:-:S13]  /*0e50*/  FSETP.GT.AND P1, PT, R7, R4, PT ;  /* 0x000000040700720b */ /* 0x008fda0003f24000 */
[----:B------:R-:W-:Y:S01]  /*0e60*/  @P1 IMAD.MOV.U32 R4, RZ, RZ, R7 ;  /* 0x000000ffff041224 */ /* 0x000fe200078e0007 */
[----:B------:R-:W1:Y:S01]  /*0e70*/  @P1 S2R R8, SR_CgaCtaId ;  /* 0x0000000000081919 */ /* 0x000e620000008800 */
        /* <DEDUP_REMOVED lines=17> */
.L_x_16:
[----:B------:R-:W-:Y:S05]  /*0f90*/  BRA.U !UP1, `(.L_x_12) ;  /* 0x0000000109447547 */ /* 0x000fea000b800000 */
[----:B---34-:R-:W2:Y:S01]  /*0fa0*/  LDC.64 R2, c[0x0][0x380] ;  /* 0x0000e000ff027b82 */ /* 0x018ea20000000a00 */
[----:B------:R-:W-:Y:S01]  /*0fb0*/  UIADD3 UR4, UPT, UPT, -UR4, URZ, URZ ;  /* 0x000000ff04047290 */ /* 0x000fe2000fffe1ff */
[----:B--2---:R-:W-:-:S11]  /*0fc0*/  IMAD.WIDE.U32 R6, R6, 0x4, R2 ;  /* 0x0000000406067825 */ /* 0x004fd600078e0002 */
.L_x_17:
[----:B-1----:R-:W-:Y:S02]  /*0fd0*/  IMAD.MOV.U32 R3, RZ, RZ, R7 ;  /* 0x000000ffff037224 */ /* 0x002fe400078e0007 */
[----:B------:R-:W-:-:S05]  /*0fe0*/  IMAD.MOV.U32 R2, RZ, RZ, R6 ;  /* 0x000000ffff027224 */ /* 0x000fca00078e0006 */
[----:B------:R-:W2:Y:S01]  /*0ff0*/  LDG.E R3, desc[UR10][R2.64] ;  /* 0x0000000a02037981 */ /* 0x000ea2000c1e1900 */
[----:B------:R-:W-:Y:S01]  /*1000*/  UIADD3 UR4, UPT, UPT, UR4, 0x1, URZ ;  /* 0x0000000104047890 */ /* 0x000fe2000fffe0ff */
[----:B------:R-:W-:-:S03]  /*1010*/  IADD3 R6, P1, PT, R6, 0x4, RZ ;  /* 0x0000000406067810 */ /* 0x000fc60007f3e0ff */
[----:B------:R-:W-:Y:S02]  /*1020*/  UISETP.NE.AND UP0, UPT, UR4, URZ, UPT ;  /* 0x000000ff0400728c */ /* 0x000fe4000bf05270 */
[----:B------:R-:W-:Y:S01]  /*1030*/  IMAD.X R7, RZ, RZ, R7, P1 ;  /* 0x000000ffff077224 */ /* 0x000fe200008e0607 */
[----:B--2---:R-:W-:-:S13]  /*1040*/  FSETP.GT.AND P0, PT, R3, R4, PT ;  /* 0x000000040300720b */ /* 0x004fda0003f04000 */
[----:B------:R-:W1:Y:S01]  /*1050*/  @P0 S2R R8, SR_CgaCtaId ;  /* 0x0000000000080919 */ /* 0x000e620000008800 */
[----:B------:R-:W-:Y:S01]  /*1060*/  @P0 MOV R5, 0x400 ;  /* 0x0000040000050802 */ /* 0x000fe20000000f00 */
[----:B0-----:R-:W-:-:S03]  /*1070*/  @P0 IMAD.MOV.U32 R4, RZ, RZ, R3 ;  /* 0x000000ffff040224 */ /* 0x001fc600078e0003 */
[----:B-1----:R-:W-:-:S05]  /*1080*/  @P0 LEA R8, R8, R5, 0x18 ;  /* 0x0000000508080211 */ /* 0x002fca00078ec0ff */
[----:B------:R1:W-:Y:S01]  /*1090*/  @P0 STS [R8], R3 ;  /* 0x0000000308000388 */ /* 0x0003e20000000800 */
[----:B------:R-:W-:Y:S05]  /*10a0*/  BRA.U UP0, `(.L_x_17) ;  /* 0xfffffffd00c87547 */ /* 0x000fea000b83ffff */
.L_x_12:
[----:B------:R-:W-:Y:S05]  /*10b0*/  BSYNC.RECONVERGENT B0 ;  /* 0x0000000000007941 */ /* 0x000fea0003800200 */
.L_x_11:
[----:B------:R-:W5:Y:S01]  /*10c0*/  LDCU UR12, c[0x0][0x390] ;  /* 0x00007200ff0c77ac */ /* 0x000f620008000800 */
[----:B------:R-:W-:Y:S01]  /*10d0*/  BSSY.RECONVERGENT B0, `(.L_x_18) ;  /* 0x0000019000007945 */ /* 0x000fe20003800200 */
[----:B------:R-:W-:Y:S01]  /*10e0*/  BAR.SYNC.DEFER_BLOCKING 0x0 ;  /* 0x0000000000007b1d */ /* 0x000fe20000010000 */
[----:B-----5:R-:W-:-:S13]  /*10f0*/  ISETP.GE.U32.AND P0, PT, R0, UR12, PT ;  /* 0x0000000c00007c0c */ /* 0x020fda000bf06070 */
[----:B------:R-:W-:Y:S05]  /*1100*/  @P0 BRA `(.L_x_19) ;  /* 0x0000000000540947 */ /* 0x000fea0003800000 */
[----:B-1-34-:R-:W1:Y:S02]  /*1110*/  LDC.64 R2, c[0x0][0x380] ;  /* 0x0000e000ff027b82 */ /* 0x01ae640000000a00 */
[----:B-1----:R-:W-:-:S06]  /*1120*/  IMAD.WIDE.U32 R2, R0, 0x4, R2 ;  /* 0x0000000400027825 */ /* 0x002fcc00078e0002 */
[----:B------:R-:W3:Y:S01]  /*1130*/  LDG.E R2, desc[UR10][R2.64] ;  /* 0x0000000a02027981 */ /* 0x000ee2000c1e1900 */
[----:B------:R-:W1:Y:S01]  /*1140*/  S2UR UR5, SR_CgaCtaId ;  /* 0x00000000000579c3 */ /* 0x000e620000008800 */
[----:B------:R-:W-:Y:S01]  /*1150*/  UMOV UR4, 0x400 ;  /* 0x0000040000047882 */ /* 0x000fe20000000000 */
[----:B0-----:R-:W-:Y:S02]  /*1160*/  IMAD.MOV.U32 R4, RZ, RZ, 0x3bbb989d ;  /* 0x3bbb989dff047424 */ /* 0x001fe400078e00ff */
[----:B--2---:R-:W-:Y:S01]  /*1170*/  IMAD.MOV.U32 R7, RZ, RZ, 0x437c0000 ;  /* 0x437c0000ff077424 */ /* 0x004fe200078e00ff */
[----:B-1----:R-:W-:-:S09]  /*1180*/  ULEA UR4, UR5, UR4, 0x18 ;  /* 0x0000000405047291 */ /* 0x002fd2000f8ec0ff */
[----:B------:R-:W3:Y:S02]  /*1190*/  LDS R5, [UR4] ;  /* 0x00000004ff057984 */ /* 0x000ee40008000800 */
[----:B---3--:R-:W-:Y:S02]  /*11a0*/  FADD R5, R2, -R5 ;  /* 0x8000000502057221 */ /* 0x008fe40000000000 */
[----:B------:R-:W0:Y:S02]  /*11b0*/  LDC.64 R2, c[0x0][0x388] ;  /* 0x0000e200ff027b82 */ /* 0x000e240000000a00 */
[----:B------:R-:W-:-:S04]  /*11c0*/  FFMA.SAT R4, R5, R4, 0.5 ;  /* 0x3f00000005047423 */ /* 0x000fc80000002004 */
[----:B------:R-:W-:-:S04]  /*11d0*/  FFMA.RM R4, R4, R7, 12582913 ;  /* 0x4b40000104047423 */ /* 0x000fc80000004007 */
[C---:B------:R-:W-:Y:S01]  /*11e0*/  FADD R6, R4.reuse, -12583039 ;  /* 0xcb40007f04067421 */ /* 0x040fe20000000000 */
[----:B------:R-:W-:-:S03]  /*11f0*/  IMAD.SHL.U32 R4, R4, 0x800000, RZ ;  /* 0x0080000004047824 */ /* 0x000fc600078e00ff */
[----:B------:R-:W-:-:S04]  /*1200*/  FFMA R6, R5, 1.4426950216293334961, -R6 ;  /* 0x3fb8aa3b05067823 */ /* 0x000fc80000000806 */
[----:B------:R-:W-:-:S04]  /*1210*/  FFMA R6, R5, 1.925963033500011079e-08, R6 ;  /* 0x32a5706005067823 */ /* 0x000fc80000000006 */
[----:B------:R-:W1:Y:S01]  /*1220*/  MUFU.EX2 R5, R6 ;  /* 0x0000000600057308 */ /* 0x000e620000000800 */
[----:B0-----:R-:W-:-:S04]  /*1230*/  IMAD.WIDE.U32 R2, R0, 0x4, R2 ;  /* 0x0000000400027825 */ /* 0x001fc800078e0002 */
[----:B-1----:R-:W-:-:S05]  /*1240*/  FMUL R5, R4, R5 ;  /* 0x0000000504057220 */ /* 0x002fca0000400000 */
[----:B------:R0:W-:Y:S02]  /*1250*/  STG.E desc[UR10][R2.64], R5 ;  /* 0x0000000502007986 */ /* 0x0001e4000c10190a */
.L_x_19:
[----:B------:R-:W-:Y:S05]  /*1260*/  BSYNC.RECONVERGENT B0 ;  /* 0x0000000000007941 */ /* 0x000fea0003800200 */
.L_x_18:
[----:B------:R-:W-:Y:S01]  /*1270*/  BAR.SYNC.DEFER_BLOCKING 0x0 ;  /* 0x0000000000007b1d */ /* 0x000fe20000010000 */
[----:B------:R-:W-:-:S05]  /*1280*/  ISETP.NE.AND P1, PT, R0, RZ, PT ;  /* 0x000000ff0000720c */ /* 0x000fca0003f25270 */
[----:B------:R-:W-:Y:S08]  /*1290*/  BSSY.RECONVERGENT B0, `(.L_x_20) ;  /* 0x0000071000007945 */ /* 0x000ff00003800200 */
[----:B------:R-:W-:Y:S05]  /*12a0*/  @P1 BRA `(.L_x_21) ;  /* 0x0000000400bc1947 */ /* 0x000fea0003800000 */
[----:B------:R-:W5:Y:S01]  /*12b0*/  S2UR UR5, SR_CgaCtaId ;  /* 0x00000000000579c3 */ /* 0x000f620000008800 */
[----:B------:R-:W-:Y:S01]  /*12c0*/  UMOV UR4, 0x400 ;  /* 0x0000040000047882 */ /* 0x000fe20000000000 */
[----:B------:R-:W-:Y:S02]  /*12d0*/  UISETP.GE.AND UP0, UPT, UR12, 0x1, UPT ;  /* 0x000000010c00788c */ /* 0x000fe4000bf06270 */
[----:B-----5:R-:W-:-:S09]  /*12e0*/  ULEA UR6, UR5, UR4, 0x18 ;  /* 0x0000000405067291 */ /* 0x020fd2000f8ec0ff */
[----:B------:R-:W-:Y:S01]  /*12f0*/  STS [UR6+0x4], RZ ;  /* 0x000004ffff007988 */ /* 0x000fe20008000806 */
[----:B------:R-:W-:Y:S05]  /*1300*/  BRA.U !UP0, `(.L_x_21) ;  /* 0x0000000508a47547 */ /* 0x000fea000b800000 */
[----:B------:R-:W-:Y:S01]  /*1310*/  UISETP.GE.U32.AND UP1, UPT, UR12, 0x10, UPT ;  /* 0x000000100c00788c */ /* 0x000fe2000bf26070 */
[----:B0-234-:R-:W-:Y:S01]  /*1320*/  CS2R R4, SRZ ;  /* 0x0000000000047805 */ /* 0x01dfe2000001ff00 */
[----:B------:R-:W-:-:S04]  /*1330*/  ULOP3.LUT UR7, UR12, 0xf, URZ, 0xc0, !UPT ;  /* 0x0000000f0c077892 */ /* 0x000fc8000f8ec0ff */
[----:B------:R-:W-:-:S03]  /*1340*/  UISETP.NE.AND UP0, UPT, UR7, URZ, UPT ;  /* 0x000000ff0700728c */ /* 0x000fc6000bf05270 */
[----:B------:R-:W-:Y:S08]  /*1350*/  BRA.U !UP1, `(.L_x_22) ;  /* 0x0000000109b87547 */ /* 0x000ff0000b800000 */
[----:B------:R-:W0:Y:S01]  /*1360*/  LDCU.64 UR4, c[0x0][0x388] ;  /* 0x00007100ff0477ac */ /* 0x000e220008000a00 */
[----:B------:R-:W-:Y:S01]  /*1370*/  IMAD.MOV.U32 R4, RZ, RZ, RZ ;  /* 0x000000ffff047224 */ /* 0x000fe200078e00ff */
[----:B------:R-:W-:-:S04]  /*1380*/  ULOP3.LUT UR8, UR12, 0x7ffffff0, URZ, 0xc0, !UPT ;  /* 0x7ffffff00c087892 */ /* 0x000fc8000f8ec0ff */
[----:B------:R-:W-:Y:S02]  /*1390*/  UIADD3 UR9, UPT, UPT, -UR8, URZ, URZ ;  /* 0x000000ff08097290 */ /* 0x000fe4000fffe1ff */
[----:B------:R-:W-:Y:S01]  /*13a0*/  IMAD.U32 R5, RZ, RZ, UR8 ;  /* 0x00000008ff057e24 */ /* 0x000fe2000f8e00ff */
[----:B0-----:R-:W-:-:S04]  /*13b0*/  UIADD3 UR4, UP1, UPT, UR4, 0x20, URZ ;  /* 0x0000002004047890 */ /* 0x001fc8000ff3e0ff */
[----:B------:R-:W-:Y:S02]  /*13c0*/  UIADD3.X UR5, UPT, UPT, URZ, UR5, URZ, UP1, !UPT ;  /* 0x00000005ff057290 */ /* 0x000fe40008ffe4ff */
[----:B------:R-:W-:-:S04]  /*13d0*/  IMAD.U32 R2, RZ, RZ, UR4 ;  /* 0x00000004ff027e24 */ /* 0x000fc8000f8e00ff */
[----:B-1----:R-:W-:-:S07]  /*13e0*/  IMAD.U32 R3, RZ, RZ, UR5 ;  /* 0x00000005ff037e24 */ /* 0x002fce000f8e00ff */
.L_x_23:
        /* <DEDUP_REMOVED lines=16> */
[----:B------:R-:W-:-:S04]  /*14f0*/  UIADD3 UR9, UPT, UPT, UR9, 0x10, URZ ;  /* 0x0000001009097890 */ /* 0x000fc8000fffe0ff */
[----:B------:R-:W-:Y:S01]  /*1500*/  UISETP.NE.AND UP1, UPT, UR9, URZ, UPT ;  /* 0x000000ff0900728c */ /* 0x000fe2000bf25270 */
[----:B0-----:R-:W-:-:S05]  /*1510*/  IADD3 R2, P1, PT, R2, 0x40, RZ ;  /* 0x0000004002027810 */ /* 0x001fca0007f3e0ff */
[----:B------:R-:W-:Y:S02]  /*1520*/  IMAD.X R3, RZ, RZ, R3, P1 ;  /* 0x000000ffff037224 */ /* 0x000fe400008e0603 */
[----:B--2---:R-:W-:-:S04]  /*1530*/  FADD R13, R13, R4 ;  /* 0x000000040d0d7221 */ /* 0x004fc80000000000 */
[----:B---3--:R-:W-:-:S04]  /*1540*/  FADD R13, R13, R14 ;  /* 0x0000000e0d0d7221 */ /* 0x008fc80000000000 */
[----:B----4-:R-:W-:-:S04]  /*1550*/  FADD R13, R13, R16 ;  /* 0x000000100d0d7221 */ /* 0x010fc80000000000 */
[----:B-----5:R-:W-:-:S04]  /*1560*/  FADD R13, R13, R18 ;  /* 0x000000120d0d7221 */ /* 0x020fc80000000000 */
[----:B------:R-:W-:-:S04]  /*1570*/  FADD R13, R13, R20 ;  /* 0x000000140d0d7221 */ /* 0x000fc80000000000 */
        /* <DEDUP_REMOVED lines=10> */
[----:B------:R-:W-:Y:S01]  /*1620*/  FADD R4, R7, R6 ;  /* 0x0000000607047221 */ /* 0x000fe20000000000 */
[----:B------:R-:W-:Y:S06]  /*1630*/  BRA.U UP1, `(.L_x_23) ;  /* 0xfffffffd016c7547 */ /* 0x000fec000b83ffff */
.L_x_22:
[----:B------:R-:W-:Y:S05]  /*1640*/  BRA.U !UP0, `(.L_x_24) ;  /* 0x0000000108d07547 */ /* 0x000fea000b800000 */
[----:B------:R-:W-:Y:S02]  /*1650*/  UISETP.GE.U32.AND UP0, UPT, UR7, 0x8, UPT ;  /* 0x000000080700788c */ /* 0x000fe4000bf06070 */
[----:B------:R-:W-:-:S04]  /*1660*/  ULOP3.LUT UR5, UR12, 0x7, URZ, 0xc0, !UPT ;  /* 0x000000070c057892 */ /* 0x000fc8000f8ec0ff */
[----:B------:R-:W-:-:S03]  /*1670*/  UISETP.NE.AND UP1, UPT, UR5, URZ, UPT ;  /* 0x000000ff0500728c */ /* 0x000fc6000bf25270 */
[----:B------:R-:W-:Y:S08]  /*1680*/  BRA.U !UP0, `(.L_x_25) ;  /* 0x00000001084c7547 */ /* 0x000ff0000b800000 */
[----:B-1----:R-:W0:Y:S02]  /*1690*/  LDC.64 R2, c[0x0][0x388] ;  /* 0x0000e200ff027b82 */ /* 0x002e240000000a00 */
[----:B0-----:R-:W-:-:S05]  /*16a0*/  IMAD.WIDE.U32 R2, R5, 0x4, R2 ;  /* 0x0000000405027825 */ /* 0x001fca00078e0002 */
[----:B------:R-:W2:Y:S04]  /*16b0*/  LDG.E R7, desc[UR10][R2.64] ;  /* 0x0000000a02077981 */ /* 0x000ea8000c1e1900 */
[----:B------:R-:W3:Y:S04]  /*16c0*/  LDG.E R6, desc[UR10][R2.64+0x4] ;  /* 0x0000040a02067981 */ /* 0x000ee8000c1e1900 */
[----:B------:R-:W4:Y:S04]  /*16d0*/  LDG.E R9, desc[UR10][R2.64+0x8] ;  /* 0x0000080a02097981 */ /* 0x000f28000c1e1900 */
[----:B------:R-:W5:Y:S04]  /*16e0*/  LDG.E R11, desc[UR10][R2.64+0xc] ;  /* 0x00000c0a020b7981 */ /* 0x000f68000c1e1900 */
[----:B------:R-:W5:Y:S04]  /*16f0*/  LDG.E R13, desc[UR10][R2.64+0x10] ;  /* 0x0000100a020d7981 */ /* 0x000f68000c1e1900 */
[----:B------:R-:W5:Y:S04]  /*1700*/  LDG.E R15, desc[UR10][R2.64+0x14] ;  /* 0x0000140a020f7981 */ /* 0x000f68000c1e1900 */
[----:B------:R-:W5:Y:S04]  /*1710*/  LDG.E R17, desc[UR10][R2.64+0x18] ;  /* 0x0000180a02117981 */ /* 0x000f68000c1e1900 */
[----:B------:R-:W5:Y:S01]  /*1720*/  LDG.E R19, desc[UR10][R2.64+0x1c] ;  /* 0x00001c0a02137981 */ /* 0x000f62000c1e1900 */
[----:B------:R-:W-:-:S02]  /*1730*/  VIADD R5, R5, 0x8 ;  /* 0x0000000805057836 */ /* 0x000fc40000000000 */
[----:B--2---:R-:W-:-:S04]  /*1740*/  FADD R7, R4, R7 ;  /* 0x0000000704077221 */ /* 0x004fc80000000000 */
[----:B---3--:R-:W-:-:S04]  /*1750*/  FADD R6, R7, R6 ;  /* 0x0000000607067221 */ /* 0x008fc80000000000 */
[----:B----4-:R-:W-:-:S04]  /*1760*/  FADD R6, R6, R9 ;  /* 0x0000000906067221 */ /* 0x010fc80000000000 */
[----:B-----5:R-:W-:-:S04]  /*1770*/  FADD R6, R6, R11 ;  /* 0x0000000b06067221 */ /* 0x020fc80000000000 */
[----:B------:R-:W-:-:S04]  /*1780*/  FADD R6, R6, R13 ;  /* 0x0000000d06067221 */ /* 0x000fc80000000000 */
[----:B------:R-:W-:-:S04]  /*1790*/  FADD R6, R6, R15 ;  /* 0x0000000f06067221 */ /* 0x000fc80000000000 */
[----:B------:R-:W-:-:S04]  /*17a0*/  FADD R6, R6, R17 ;  /* 0x0000001106067221 */ /* 0x000fc80000000000 */
[----:B------:R-:W-:-:S07]  /*17b0*/  FADD R4, R6, R19 ;  /* 0x0000001306047221 */ /* 0x000fce0000000000 */
.L_x_25:
        /* <DEDUP_REMOVED lines=10> */
[----:B------:R-:W5:Y:S01]  /*1860*/  LDG.E R11, desc[UR10][R2.64+0xc] ;  /* 0x00000c0a020b7981 */ /* 0x000f62000c1e1900 */
[----:B------:R-:W-:-:S02]  /*1870*/  VIADD R5, R5, 0x4 ;  /* 0x0000000405057836 */ /* 0x000fc40000000000 */
[----:B--2---:R-:W-:-:S04]  /*1880*/  FADD R7, R4, R7 ;  /* 0x0000000704077221 */ /* 0x004fc80000000000 */
[----:B---3--:R-:W-:-:S04]  /*1890*/  FADD R6, R7, R6 ;  /* 0x0000000607067221 */ /* 0x008fc80000000000 */
[----:B----4-:R-:W-:-:S04]  /*18a0*/  FADD R6, R6, R9 ;  /* 0x0000000906067221 */ /* 0x010fc80000000000 */
[----:B-----5:R-:W-:-:S07]  /*18b0*/  FADD R4, R6, R11 ;  /* 0x0000000b06047221 */ /* 0x020fce0000000000 */
.L_x_26:
[----:B------:R-:W-:Y:S05]  /*18c0*/  BRA.U !UP1, `(.L_x_24) ;  /* 0x0000000109307547 */ /* 0x000fea000b800000 */
[----:B-1----:R-:W0:Y:S01]  /*18d0*/  LDC.64 R2, c[0x0][0x388] ;  /* 0x0000e200ff027b82 */ /* 0x002e220000000a00 */
[----:B------:R-:W-:Y:S01]  /*18e0*/  UIADD3 UR4, UPT, UPT, -UR4, URZ, URZ ;  /* 0x000000ff04047290 */ /* 0x000fe2000fffe1ff */
[----:B0-----:R-:W-:-:S04]  /*18f0*/  IMAD.WIDE.U32 R2, R5, 0x4, R2 ;  /* 0x0000000405027825 */ /* 0x001fc800078e0002 */
[----:B------:R-:W-:-:S07]  /*1900*/  IMAD.MOV.U32 R5, RZ, RZ, R3 ;  /* 0x000000ffff057224 */ /* 0x000fce00078e0003 */
.L_x_27:
[----:B------:R-:W-:-:S06]  /*1910*/  IMAD.MOV.U32 R3, RZ, RZ, R5 ;  /* 0x000000ffff037224 */ /* 0x000fcc00078e0005 */
[----:B------:R0:W2:Y:S01]  /*1920*/  LDG.E R3, desc[UR10][R2.64] ;  /* 0x0000000a02037981 */ /* 0x0000a2000c1e1900 */
[----:B------:R-:W-:-:S04]  /*1930*/  UIADD3 UR4, UPT, UPT, UR4, 0x1, URZ ;  /* 0x0000000104047890 */ /* 0x000fc8000fffe0ff */
[----:B------:R-:W-:Y:S01]  /*1940*/  UISETP.NE.AND UP0, UPT, UR4, URZ, UPT ;  /* 0x000000ff0400728c */ /* 0x000fe2000bf05270 */
[----:B0-----:R-:W-:-:S05]  /*1950*/  IADD3 R2, P1, PT, R2, 0x4, RZ ;  /* 0x0000000402027810 */ /* 0x001fca0007f3e0ff */
[----:B------:R-:W-:Y:S02]  /*1960*/  IMAD.X R5, RZ, RZ, R5, P1 ;  /* 0x000000ffff057224 */ /* 0x000fe400008e0605 */
[----:B--2---:R-:W-:Y:S01]  /*1970*/  FADD R4, R3, R4 ;  /* 0x0000000403047221 */ /* 0x004fe20000000000 */
[----:B------:R-:W-:Y:S06]  /*1980*/  BRA.U UP0, `(.L_x_27) ;  /* 0xfffffffd00e07547 */ /* 0x000fec000b83ffff */
.L_x_24:
[----:B------:R0:W-:Y:S02]  /*1990*/  STS [UR6+0x4], R4 ;  /* 0x00000404ff007988 */ /* 0x0001e40008000806 */
.L_x_21:
[----:B------:R-:W-:Y:S05]  /*19a0*/  BSYNC.RECONVERGENT B0 ;  /* 0x0000000000007941 */ /* 0x000fea0003800200 */
.L_x_20:
[----:B------:R-:W-:Y:S06]  /*19b0*/  BAR.SYNC.DEFER_BLOCKING 0x0 ;  /* 0x0000000000007b1d */ /* 0x000fec0000010000 */
[----:B------:R-:W-:Y:S05]  /*19c0*/  @P0 EXIT ;  /* 0x000000000000094d */ /* 0x000fea0003800000 */
[----:B0-234-:R-:W0:Y:S02]  /*19d0*/  LDC.64 R4, c[0x0][0x388] ;  /* 0x0000e200ff047b82 */ /* 0x01de240000000a00 */
[----:B0-----:R-:W-:-:S05]  /*19e0*/  IMAD.WIDE.U32 R4, R0, 0x4, R4 ;  /* 0x0000000400047825 */ /* 0x001fca00078e0004 */
[----:B------:R-:W2:Y:S01]  /*19f0*/  LDG.E R0, desc[UR10][R4.64] ;  /* 0x0000000a04007981 */ /* 0x000ea2000c1e1900 */
[----:B------:R-:W0:Y:S01]  /*1a00*/  S2UR UR5, SR_CgaCtaId ;  /* 0x00000000000579c3 */ /* 0x000e220000008800 */
[----:B------:R-:W-:Y:S01]  /*1a10*/  UMOV UR4, 0x400 ;  /* 0x0000040000047882 */ /* 0x000fe20000000000 */
[----:B------:R-:W-:Y:S01]  /*1a20*/  BSSY.RECONVERGENT B0, `(.L_x_28) ;  /* 0x000000e000007945 */ /* 0x000fe20003800200 */
[----:B0-----:R-:W-:-:S09]  /*1a30*/  ULEA UR4, UR5, UR4, 0x18 ;  /* 0x0000000405047291 */ /* 0x001fd2000f8ec0ff */
[----:B-1----:R-:W0:Y:S02]  /*1a40*/  LDS R3, [UR4+0x4] ;  /* 0x00000404ff037984 */ /* 0x002e240008000800 */
[----:B0-----:R-:W0:Y:S02]  /*1a50*/  MUFU.RCP R2, R3 ;  /* 0x0000000300027308 */ /* 0x001e240000001000 */
[----:B0-----:R-:W-:-:S04]  /*1a60*/  FFMA R7, -R3, R2, 1 ;  /* 0x3f80000003077423 */ /* 0x001fc80000000102 */
[----:B------:R-:W-:Y:S02]  /*1a70*/  FFMA R7, R2, R7, R2 ;  /* 0x0000000702077223 */ /* 0x000fe40000000002 */
[----:B--2---:R-:W0:Y:S02]  /*1a80*/  FCHK P0, R0, R3 ;  /* 0x0000000300007302 */ /* 0x004e240000000000 */
[----:B------:R-:W-:-:S04]  /*1a90*/  FFMA R2, R0, R7, RZ ;  /* 0x0000000700027223 */ /* 0x000fc800000000ff */
[----:B------:R-:W-:-:S04]  /*1aa0*/  FFMA R6, -R3, R2, R0 ;  /* 0x0000000203067223 */ /* 0x000fc80000000100 */
[----:B------:R-:W-:Y:S01]  /*1ab0*/  FFMA R7, R7, R6, R2 ;  /* 0x0000000607077223 */ /* 0x000fe20000000002 */
[----:B0-----:R-:W-:Y:S06]  /*1ac0*/  @!P0 BRA `(.L_x_29) ;  /* 0x00000000000c8947 */ /* 0x001fec0003800000 */
[----:B------:R-:W-:-:S07]  /*1ad0*/  MOV R2, 0x1af0 ;  /* 0x00001af000027802 */ /* 0x000fce0000000f00 */
[----:B------:R-:W-:Y:S05]  /*1ae0*/  CALL.REL.NOINC `($__internal_0_$__cuda_sm3x_div_rn_noftz_f32_slowpath) ;  /* 0x0000000000107944 */ /* 0x000fea0003c00000 */
[----:B------:R-:W-:-:S07]  /*1af0*/  IMAD.MOV.U32 R7, RZ, RZ, R0 ;  /* 0x000000ffff077224 */ /* 0x000fce00078e0000 */
.L_x_29:
[----:B------:R-:W-:Y:S05]  /*1b00*/  BSYNC.RECONVERGENT B0 ;  /* 0x0000000000007941 */ /* 0x000fea0003800200 */
.L_x_28:
[----:B------:R-:W-:Y:S01]  /*1b10*/  STG.E desc[UR10][R4.64], R7 ;  /* 0x0000000704007986 */ /* 0x000fe2000c10190a */
[----:B------:R-:W-:Y:S05]  /*1b20*/  EXIT ;  /* 0x000000000000794d */ /* 0x000fea0003800000 */
        .weak           $__internal_0_$__cuda_sm3x_div_rn_noftz_f32_slowpath
        .type           $__internal_0_$__cuda_sm3x_div_rn_noftz_f32_slowpath,@function
        .size           $__internal_0_$__cuda_sm3x_div_rn_noftz_f32_slowpath,(.L_x_42 - $__internal_0_$__cuda_sm3x_div_rn_noftz_f32_slowpath)
$__internal_0_$__cuda_sm3x_div_rn_noftz_f32_slowpath:
[--C-:B------:R-:W-:Y:S01]  /*1b30*/  SHF.R.U32.HI R7, RZ, 0x17, R3.reuse ;  /* 0x00000017ff077819 */ /* 0x100fe20000011603 */
[----:B------:R-:W-:Y:S01]  /*1b40*/  BSSY.RECONVERGENT B1, `(.L_x_30) ;  /* 0x0000064000017945 */ /* 0x000fe20003800200 */
[--C-:B------:R-:W-:Y:S01]  /*1b50*/  SHF.R.U32.HI R6, RZ, 0x17, R0.reuse ;  /* 0x00000017ff067819 */ /* 0x100fe20000011600 */
[----:B------:R-:W-:Y:S01]  /*1b60*/  IMAD.MOV.U32 R8, RZ, RZ, R0 ;  /* 0x000000ffff087224 */ /* 0x000fe200078e0000 */
[----:B------:R-:W-:Y:S01]  /*1b70*/  LOP3.LUT R7, R7, 0xff, RZ, 0xc0, !PT ;  /* 0x000000ff07077812 */ /* 0x000fe200078ec0ff */
[----:B------:R-:W-:Y:S01]  /*1b80*/  IMAD.MOV.U32 R9, RZ, RZ, R3 ;  /* 0x000000ffff097224 */ /* 0x000fe200078e0003 */
[----:B------:R-:W-:-:S03]  /*1b90*/  LOP3.LUT R6, R6, 0xff, RZ, 0xc0, !PT ;  /* 0x000000ff06067812 */ /* 0x000fc600078ec0ff */
[----:B------:R-:W-:Y:S02]  /*1ba0*/  VIADD R12, R7, 0xffffffff ;  /* 0xffffffff070c7836 */ /* 0x000fe40000000000 */
[----:B------:R-:W-:-:S03]  /*1bb0*/  VIADD R11, R6, 0xffffffff ;  /* 0xffffffff060b7836 */ /* 0x000fc60000000000 */
[----:B------:R-:W-:-:S04]  /*1bc0*/  ISETP.GT.U32.AND P0, PT, R12, 0xfd, PT ;  /* 0x000000fd0c00780c */ /* 0x000fc80003f04070 */
[----:B------:R-:W-:-:S13]  /*1bd0*/  ISETP.GT.U32.OR P0, PT, R11, 0xfd, P0 ;  /* 0x000000fd0b00780c */ /* 0x000fda0000704470 */
[----:B------:R-:W-:Y:S01]  /*1be0*/  @!P0 IMAD.MOV.U32 R10, RZ, RZ, RZ ;  /* 0x000000ffff0a8224 */ /* 0x000fe200078e00ff */
[----:B------:R-:W-:Y:S06]  /*1bf0*/  @!P0 BRA `(.L_x_31) ;  /* 0x00000000005c8947 */ /* 0x000fec0003800000 */
[----:B------:R-:W-:Y:S02]  /*1c00*/  FSETP.GTU.FTZ.AND P0, PT, |R0|, +INF , PT ;  /* 0x7f8000000000780b */ /* 0x000fe40003f1c200 */
[----:B------:R-:W-:-:S04]  /*1c10*/  FSETP.GTU.FTZ.AND P1, PT, |R3|, +INF , PT ;  /* 0x7f8000000300780b */ /* 0x000fc80003f3c200 */
[----:B------:R-:W-:-:S13]  /*1c20*/  PLOP3.LUT P0, PT, P0, P1, PT, 0xf8, 0x8f ;  /* 0x00000000008f781c */ /* 0x000fda0000703f70 */
[----:B------:R-:W-:Y:S05]  /*1c30*/  @P0 BRA `(.L_x_32) ;  /* 0x00000004004c0947 */ /* 0x000fea0003800000 */
[----:B------:R-:W-:-:S13]  /*1c40*/  LOP3.LUT P0, RZ, R9, 0x7fffffff, R8, 0xc8, !PT ;  /* 0x7fffffff09ff7812 */ /* 0x000fda000780c808 */
[----:B------:R-:W-:Y:S05]  /*1c50*/  @!P0 BRA `(.L_x_33) ;  /* 0x00000004003c8947 */ /* 0x000fea0003800000 */
[C---:B------:R-:W-:Y:S02]  /*1c60*/  FSETP.NEU.FTZ.AND P2, PT, |R0|.reuse, +INF , PT ;  /* 0x7f8000000000780b */ /* 0x040fe40003f5d200 */
[----:B------:R-:W-:Y:S02]  /*1c70*/  FSETP.NEU.FTZ.AND P0, PT, |R3|, +INF , PT ;  /* 0x7f8000000300780b */ /* 0x000fe40003f1d200 */
[----:B------:R-:W-:-:S11]  /*1c80*/  FSETP.NEU.FTZ.AND P1, PT, |R0|, +INF , PT ;  /* 0x7f8000000000780b */ /* 0x000fd60003f3d200 */
[----:B------:R-:W-:Y:S05]  /*1c90*/  @!P0 BRA !P2, `(.L_x_33) ;  /* 0x00000004002c8947 */ /* 0x000fea0005000000 */
[----:B------:R-:W-:-:S04]  /*1ca0*/  LOP3.LUT P2, RZ, R8, 0x7fffffff, RZ, 0xc0, !PT ;  /* 0x7fffffff08ff7812 */ /* 0x000fc8000784c0ff */
[----:B------:R-:W-:-:S13]  /*1cb0*/  PLOP3.LUT P0, PT, P0, P2, PT, 0x2f, 0xf2 ;  /* 0x0000000000f2781c */ /* 0x000fda0000704577 */
[----:B------:R-:W-:Y:S05]  /*1cc0*/  @P0 BRA `(.L_x_34) ;  /* 0x0000000400180947 */ /* 0x000fea0003800000 */
[----:B------:R-:W-:-:S04]  /*1cd0*/  LOP3.LUT P0, RZ, R9, 0x7fffffff, RZ, 0xc0, !PT ;  /* 0x7fffffff09ff7812 */ /* 0x000fc8000780c0ff */
[----:B------:R-:W-:-:S13]  /*1ce0*/  PLOP3.LUT P0, PT, P1, P0, PT, 0x2f, 0xf2 ;  /* 0x0000000000f2781c */ /* 0x000fda0000f00577 */
[----:B------:R-:W-:Y:S05]  /*1cf0*/  @P0 BRA `(.L_x_35) ;  /* 0x0000000400000947 */ /* 0x000fea0003800000 */
[----:B------:R-:W-:Y:S02]  /*1d00*/  ISETP.GE.AND P0, PT, R11, RZ, PT ;  /* 0x000000ff0b00720c */ /* 0x000fe40003f06270 */
[----:B------:R-:W-:-:S11]  /*1d10*/  ISETP.GE.AND P1, PT, R12, RZ, PT ;  /* 0x000000ff0c00720c */ /* 0x000fd60003f26270 */
[----:B------:R-:W-:Y:S02]  /*1d20*/  @P0 IMAD.MOV.U32 R10, RZ, RZ, RZ ;  /* 0x000000ffff0a0224 */ /* 0x000fe400078e00ff */
[----:B------:R-:W-:Y:S01]  /*1d30*/  @!P0 FFMA R8, R0, 1.84467440737095516160e+19, RZ ;  /* 0x5f80000000088823 */ /* 0x000fe200000000ff */
[----:B------:R-:W-:Y:S02]  /*1d40*/  @!P0 IMAD.MOV.U32 R10, RZ, RZ, -0x40 ;  /* 0xffffffc0ff0a8424 */ /* 0x000fe400078e00ff */
[----:B------:R-:W-:Y:S02]  /*1d50*/  @!P1 FFMA R9, R3, 1.84467440737095516160e+19, RZ ;  /* 0x5f80000003099823 */ /* 0x000fe400000000ff */
[----:B------:R-:W-:-:S07]  /*1d60*/  @!P1 VIADD R10, R10, 0x40 ;  /* 0x000000400a0a9836 */ /* 0x000fce0000000000 */
.L_x_31:
[----:B------:R-:W-:Y:S01]  /*1d70*/  LEA R0, R7, 0xc0800000, 0x17 ;  /* 0xc080000007007811 */ /* 0x000fe200078eb8ff */
[----:B------:R-:W-:Y:S01]  /*1d80*/  VIADD R6, R6, 0xffffff81 ;  /* 0xffffff8106067836 */ /* 0x000fe20000000000 */
[----:B------:R-:W-:Y:S03]  /*1d90*/  BSSY.RECONVERGENT B2, `(.L_x_36) ;  /* 0x0000035000027945 */ /* 0x000fe60003800200 */
[----:B------:R-:W-:Y:S01]  /*1da0*/  IMAD.IADD R9, R9, 0x1, -R0 ;  /* 0x0000000109097824 */ /* 0x000fe200078e0a00 */
[C---:B------:R-:W-:Y:S01]  /*1db0*/  IADD3 R7, PT, PT, R6.reuse, 0x7f, -R7 ;  /* 0x0000007f06077810 */ /* 0x040fe20007ffe807 */
[----:B------:R-:W-:Y:S02]  /*1dc0*/  IMAD R0, R6, -0x800000, R8 ;  /* 0xff80000006007824 */ /* 0x000fe400078e0208 */
[----:B------:R-:W0:Y:S01]  /*1dd0*/  MUFU.RCP R3, R9 ;  /* 0x0000000900037308 */ /* 0x000e220000001000 */
[----:B------:R-:W-:Y:S01]  /*1de0*/  FADD.FTZ R11, -R9, -RZ ;  /* 0x800000ff090b7221 */ /* 0x000fe20000010100 */
[----:B------:R-:W-:-:S03]  /*1df0*/  IMAD.IADD R7, R7, 0x1, R10 ;  /* 0x0000000107077824 */ /* 0x000fc600078e020a */
[----:B0-----:R-:W-:-:S04]  /*1e00*/  FFMA R12, R3, R11, 1 ;  /* 0x3f800000030c7423 */ /* 0x001fc8000000000b */
[----:B------:R-:W-:-:S04]  /*1e10*/  FFMA R12, R3, R12, R3 ;  /* 0x0000000c030c7223 */ /* 0x000fc80000000003 */
[----:B------:R-:W-:-:S04]  /*1e20*/  FFMA R3, R0, R12, RZ ;  /* 0x0000000c00037223 */ /* 0x000fc800000000ff */
[----:B------:R-:W-:-:S04]  /*1e30*/  FFMA R8, R11, R3, R0 ;  /* 0x000000030b087223 */ /* 0x000fc80000000000 */
[----:B------:R-:W-:-:S04]  /*1e40*/  FFMA R13, R12, R8, R3 ;  /* 0x000000080c0d7223 */ /* 0x000fc80000000003 */
[----:B------:R-:W-:-:S04]  /*1e50*/  FFMA R8, R11, R13, R0 ;  /* 0x0000000d0b087223 */ /* 0x000fc80000000000 */
[----:B------:R-:W-:-:S05]  /*1e60*/  FFMA R0, R12, R8, R13 ;  /* 0x000000080c007223 */ /* 0x000fca000000000d */
[----:B------:R-:W-:-:S04]  /*1e70*/  SHF.R.U32.HI R3, RZ, 0x17, R0 ;  /* 0x00000017ff037819 */ /* 0x000fc80000011600 */
[----:B------:R-:W-:-:S05]  /*1e80*/  LOP3.LUT R3, R3, 0xff, RZ, 0xc0, !PT ;  /* 0x000000ff03037812 */ /* 0x000fca00078ec0ff */
[----:B------:R-:W-:-:S04]  /*1e90*/  IMAD.IADD R9, R3, 0x1, R7 ;  /* 0x0000000103097824 */ /* 0x000fc800078e0207 */
[----:B------:R-:W-:-:S05]  /*1ea0*/  VIADD R3, R9, 0xffffffff ;  /* 0xffffffff09037836 */ /* 0x000fca0000000000 */
[----:B------:R-:W-:-:S13]  /*1eb0*/  ISETP.GE.U32.AND P0, PT, R3, 0xfe, PT ;  /* 0x000000fe0300780c */ /* 0x000fda0003f06070 */
[----:B------:R-:W-:Y:S05]  /*1ec0*/  @!P0 BRA `(.L_x_37) ;  /* 0x0000000000808947 */ /* 0x000fea0003800000 */
[----:B------:R-:W-:-:S13]  /*1ed0*/  ISETP.GT.AND P0, PT, R9, 0xfe, PT ;  /* 0x000000fe0900780c */ /* 0x000fda0003f04270 */
[----:B------:R-:W-:Y:S05]  /*1ee0*/  @P0 BRA `(.L_x_38) ;  /* 0x00000000006c0947 */ /* 0x000fea0003800000 */
[----:B------:R-:W-:-:S13]  /*1ef0*/  ISETP.GE.AND P0, PT, R9, 0x1, PT ;  /* 0x000000010900780c */ /* 0x000fda0003f06270 */
[----:B------:R-:W-:Y:S05]  /*1f00*/  @P0 BRA `(.L_x_39) ;  /* 0x0000000000740947 */ /* 0x000fea0003800000 */
[----:B------:R-:W-:Y:S02]  /*1f10*/  ISETP.GE.AND P0, PT, R9, -0x18, PT ;  /* 0xffffffe80900780c */ /* 0x000fe40003f06270 */
[----:B------:R-:W-:-:S11]  /*1f20*/  LOP3.LUT R0, R0, 0x80000000, RZ, 0xc0, !PT ;  /* 0x8000000000007812 */ /* 0x000fd600078ec0ff */
[----:B------:R-:W-:Y:S05]  /*1f30*/  @!P0 BRA `(.L_x_39) ;  /* 0x0000000000688947 */ /* 0x000fea0003800000 */
[CCC-:B------:R-:W-:Y:S01]  /*1f40*/  FFMA.RZ R3, R12.reuse, R8.reuse, R13.reuse ;  /* 0x000000080c037223 */ /* 0x1c0fe2000000c00d */
[CCC-:B------:R-:W-:Y:S01]  /*1f50*/  FFMA.RM R6, R12.reuse, R8.reuse, R13.reuse ;  /* 0x000000080c067223 */ /* 0x1c0fe2000000400d */
[C---:B------:R-:W-:Y:S02]  /*1f60*/  ISETP.NE.AND P2, PT, R9.reuse, RZ, PT ;  /* 0x000000ff0900720c */ /* 0x040fe40003f45270 */
[----:B------:R-:W-:Y:S02]  /*1f70*/  ISETP.NE.AND P1, PT, R9, RZ, PT ;  /* 0x000000ff0900720c */ /* 0x000fe40003f25270 */
[----:B------:R-:W-:Y:S01]  /*1f80*/  LOP3.LUT R7, R3, 0x7fffff, RZ, 0xc0, !PT ;  /* 0x007fffff03077812 */ /* 0x000fe200078ec0ff */
[----:B------:R-:W-:Y:S01]  /*1f90*/  FFMA.RP R3, R12, R8, R13 ;  /* 0x000000080c037223 */ /* 0x000fe2000000800d */
[----:B------:R-:W-:Y:S02]  /*1fa0*/  VIADD R8, R9, 0x20 ;  /* 0x0000002009087836 */ /* 0x000fe40000000000 */
[----:B------:R-:W-:Y:S01]  /*1fb0*/  LOP3.LUT R7, R7, 0x800000, RZ, 0xfc, !PT ;  /* 0x0080000007077812 */ /* 0x000fe200078efcff */
[----:B------:R-:W-:Y:S01]  /*1fc0*/  IMAD.MOV R9, RZ, RZ, -R9 ;  /* 0x000000ffff097224 */ /* 0x000fe200078e0a09 */
[----:B------:R-:W-:-:S02]  /*1fd0*/  FSETP.NEU.FTZ.AND P0, PT, R3, R6, PT ;  /* 0x000000060300720b */ /* 0x000fc40003f1d000 */
[----:B------:R-:W-:Y:S02]  /*1fe0*/  SHF.L.U32 R8, R7, R8, RZ ;  /* 0x0000000807087219 */ /* 0x000fe400000006ff */
[----:B------:R-:W-:Y:S02]  /*1ff0*/  SEL R6, R9, RZ, P2 ;  /* 0x000000ff09067207 */ /* 0x000fe40001000000 */
[----:B------:R-:W-:Y:S02]  /*2000*/  ISETP.NE.AND P1, PT, R8, RZ, P1 ;  /* 0x000000ff0800720c */ /* 0x000fe40000f25270 */
[----:B------:R-:W-:Y:S02]  /*2010*/  SHF.R.U32.HI R6, RZ, R6, R7 ;  /* 0x00000006ff067219 */ /* 0x000fe40000011607 */
[----:B------:R-:W-:Y:S02]  /*2020*/  PLOP3.LUT P0, PT, P0, P1, PT, 0xf8, 0x8f ;  /* 0x00000000008f781c */ /* 0x000fe40000703f70 */
[----:B------:R-:W-:-:S02]  /*2030*/  SHF.R.U32.HI R8, RZ, 0x1, R6 ;  /* 0x00000001ff087819 */ /* 0x000fc40000011606 */
[----:B------:R-:W-:-:S04]  /*2040*/  SEL R3, RZ, 0x1, !P0 ;  /* 0x00000001ff037807 */ /* 0x000fc80004000000 */
[----:B------:R-:W-:-:S04]  /*2050*/  LOP3.LUT R3, R3, 0x1, R8, 0xf8, !PT ;  /* 0x0000000103037812 */ /* 0x000fc800078ef808 */
[----:B------:R-:W-:-:S05]  /*2060*/  LOP3.LUT R3, R3, R6, RZ, 0xc0, !PT ;  /* 0x0000000603037212 */ /* 0x000fca00078ec0ff */
[----:B------:R-:W-:-:S05]  /*2070*/  IMAD.IADD R3, R8, 0x1, R3 ;  /* 0x0000000108037824 */ /* 0x000fca00078e0203 */
[----:B------:R-:W-:Y:S01]  /*2080*/  LOP3.LUT R0, R3, R0, RZ, 0xfc, !PT ;  /* 0x0000000003007212 */ /* 0x000fe200078efcff */
[----:B------:R-:W-:Y:S06]  /*2090*/  BRA `(.L_x_39) ;  /* 0x0000000000107947 */ /* 0x000fec0003800000 */
.L_x_38:
[----:B------:R-:W-:-:S04]  /*20a0*/  LOP3.LUT R0, R0, 0x80000000, RZ, 0xc0, !PT ;  /* 0x8000000000007812 */ /* 0x000fc800078ec0ff */
[----:B------:R-:W-:Y:S01]  /*20b0*/  LOP3.LUT R0, R0, 0x7f800000, RZ, 0xfc, !PT ;  /* 0x7f80000000007812 */ /* 0x000fe200078efcff */
[----:B------:R-:W-:Y:S06]  /*20c0*/  BRA `(.L_x_39) ;  /* 0x0000000000047947 */ /* 0x000fec0003800000 */
.L_x_37:
[----:B------:R-:W-:-:S07]  /*20d0*/  IMAD R0, R7, 0x800000, R0 ;  /* 0x0080000007007824 */ /* 0x000fce00078e0200 */
.L_x_39:
[----:B------:R-:W-:Y:S05]  /*20e0*/  BSYNC.RECONVERGENT B2 ;  /* 0x0000000000027941 */ /* 0x000fea0003800200 */
.L_x_36:
[----:B------:R-:W-:Y:S05]  /*20f0*/  BRA `(.L_x_40) ;  /* 0x0000000000207947 */ /* 0x000fea0003800000 */
.L_x_35:
[----:B------:R-:W-:-:S04]  /*2100*/  LOP3.LUT R0, R9, 0x80000000, R8, 0x48, !PT ;  /* 0x8000000009007812 */ /* 0x000fc800078e4808 */
[----:B------:R-:W-:Y:S01]  /*2110*/  LOP3.LUT R0, R0, 0x7f800000, RZ, 0xfc, !PT ;  /* 0x7f80000000007812 */ /* 0x000fe200078efcff */
[----:B------:R-:W-:Y:S06]  /*2120*/  BRA `(.L_x_40) ;  /* 0x0000000000147947 */ /* 0x000fec0003800000 */
.L_x_34:
[----:B------:R-:W-:Y:S01]  /*2130*/  LOP3.LUT R0, R9, 0x80000000, R8, 0x48, !PT ;  /* 0x8000000009007812 */ /* 0x000fe200078e4808 */
[----:B------:R-:W-:Y:S06]  /*2140*/  BRA `(.L_x_40) ;  /* 0x00000000000c7947 */ /* 0x000fec0003800000 */
.L_x_33:
[----:B------:R-:W0:Y:S01]  /*2150*/  MUFU.RSQ R0, -QNAN ;  /* 0xffc0000000007908 */ /* 0x000e220000001400 */
[----:B------:R-:W-:Y:S05]  /*2160*/  BRA `(.L_x_40) ;  /* 0x0000000000047947 */ /* 0x000fea0003800000 */
.L_x_32:
[----:B------:R-:W-:-:S07]  /*2170*/  FADD.FTZ R0, R0, R3 ;  /* 0x0000000300007221 */ /* 0x000fce0000010000 */
.L_x_40:
[----:B------:R-:W-:Y:S05]  /*2180*/  BSYNC.RECONVERGENT B1 ;  /* 0x0000000000017941 */ /* 0x000fea0003800200 */
.L_x_30:
[----:B------:R-:W-:-:S04]  /*2190*/  IMAD.MOV.U32 R3, RZ, RZ, 0x0 ;  /* 0x00000000ff037424 */ /* 0x000fc800078e00ff */
[----:B0-----:R-:W-:Y:S05]  /*21a0*/  RET.REL.NODEC R2 `(_Z14softmax_kernelPKfPfi) ;  /* 0xffffffdc02947950 */ /* 0x001fea0003c3ffff */
.L_x_41:
        /* <DEDUP_REMOVED lines=13> */
.L_x_42:


//--------------------- .nv.shared.reserved.0     --------------------------
	.section	.nv.shared.reserved.0,"aw",@nobits
	.weak		__nv_reservedSMEM_offset_0_alias
	.size		__nv_reservedSMEM_offset_0_alias, 0, 64
	.other		__nv_reservedSMEM_offset_0_alias,@"STO_CUDA_RESERVED_SHARED STV_DEFAULT"
__nv_reservedSMEM_offset_0_alias:
	.zero		0
	.zero		64


//--------------------- .nv.shared._Z14softmax_kernelPKfPfi --------------------------
	.section	.nv.shared._Z14softmax_kernelPKfPfi,"aw",@nobits
	.sectionflags	@""
	.align	4
.nv.shared._Z14softmax_kernelPKfPfi:
	.zero		1032


//--------------------- .nv.constant0._Z12pool1_kernelPKfPf --------------------------
	.section	.nv.constant0._Z12pool1_kernelPKfPf,"a",@progbits
	.sectionflags	@""
	.align	4
.nv.constant0._Z12pool1_kernelPKfPf:
	.zero		912


//--------------------- .nv.constant0._Z12conv1_kernelPKfS0_S0_Pf --------------------------
	.section	.nv.constant0._Z12conv1_kernelPKfS0_S0_Pf,"a",@progbits
	.sectionflags	@""
	.align	4
.nv.constant0._Z12conv1_kernelPKfS0_S0_Pf:
	.zero		928


//--------------------- .nv.constant0._Z12conv2_kernelPKfS0_S0_Pf --------------------------
	.section	.nv.constant0._Z12conv2_kernelPKfS0_S0_Pf,"a",@progbits
	.sectionflags	@""
	.align	4
.nv.constant0._Z12conv2_kernelPKfS0_S0_Pf:
	.zero		928


//--------------------- .nv.constant0._Z12pool2_kernelPKfPf --------------------------
	.section	.nv.constant0._Z12pool2_kernelPKfPf,"a",@progbits
	.sectionflags	@""
	.align	4
.nv.constant0._Z12pool2_kernelPKfPf:
	.zero		912


//--------------------- .nv.constant0._Z13flatten_pool2PKfPf --------------------------
	.section	.nv.constant0._Z13flatten_pool2PKfPf,"a",@progbits
	.sectionflags	@""
	.align	4
.nv.constant0._Z13flatten_pool2PKfPf:
	.zero		912


//--------------------- .nv.constant0._Z10fc1_kernelPKfS0_S0_Pf --------------------------
	.section	.nv.constant0._Z10fc1_kernelPKfS0_S0_Pf,"a",@progbits
	.sectionflags	@""
	.align	4
.nv.constant0._Z10fc1_kernelPKfS0_S0_Pf:
	.zero		928


//--------------------- .nv.constant0._Z10fc2_kernelPKfS0_S0_Pf --------------------------
	.section	.nv.constant0._Z10fc2_kernelPKfS0_S0_Pf,"a",@progbits
	.sectionflags	@""
	.align	4
.nv.constant0._Z10fc2_kernelPKfS0_S0_Pf:
	.zero		928


//--------------------- .nv.constant0._Z10fc3_kernelPKfS0_S0_Pf --------------------------
	.section	.nv.constant0._Z10fc3_kernelPKfS0_S0_Pf,"a",@progbits
	.sectionflags	@""
	.align	4
.nv.constant0._Z10fc3_kernelPKfS0_S0_Pf:
	.zero		928


//--------------------- .nv.constant0._Z14softmax_kernelPKfPfi --------------------------
	.section	.nv.constant0._Z14softmax_kernelPKfPfi,"a",@progbits
	.sectionflags	@""
	.align	4
.nv.constant0._Z14softmax_kernelPKfPfi:
	.zero		916


//--------------------- SYMBOLS --------------------------

	.type		.nv.reservedSmem.offset0,@object
	.size		.nv.reservedSmem.offset0,0x4
	.type		.nv.reservedSmem.cap,@object
	.size		.nv.reservedSmem.cap,0x4
